	.target	sm_90a

	.elftype	@"ET_EXEC"


//--------------------- .note.nv.tkinfo           --------------------------
	.section	.note.nv.tkinfo,"",@"SHT_NOTE"
	.sectionflags	@"SHF_NOTE_NV_TKINFO"
	.tkinfo
        /*0018*/ 	.word	0x00000002
        /*0030*/ 	.string	""
        /*0030*/ 	.string	"ptxas"
        /*0030*/ 	.string	"Cuda compilation tools, release 13.0, V13.0.88"
        /*0030*/ 	.string	"Build cuda_13.0.r13.0/compiler.36424714_0"
        /*0030*/ 	.string	"-v  -suppress-debug-info  -lineinfo  -arch sm_90a "



//--------------------- .note.nv.cuinfo           --------------------------
	.section	.note.nv.cuinfo,"",@"SHT_NOTE"
	.sectionflags	@"SHF_NOTE_NV_CUINFO"
        /*0018*/ 	.short	0x0002
        /*001a*/ 	.short	0x005a
        /*001c*/ 	.short	0x0082
	.zero		2


//--------------------- .nv.info                  --------------------------
	.section	.nv.info,"",@"SHT_CUDA_INFO"
	.align	4


	//----- nvinfo : EIATTR_REGCOUNT
	.align		4
        /*0000*/ 	.byte	0x04, 0x2f
        /*0002*/ 	.short	(.L_1 - .L_0)
	.align		4
.L_0:
        /*0004*/ 	.word	index@(gluon_wgmma)
        /*0008*/ 	.word	0x0000009a


	//----- nvinfo : EIATTR_FRAME_SIZE
	.align		4
.L_1:
        /*000c*/ 	.byte	0x04, 0x11
        /*000e*/ 	.short	(.L_3 - .L_2)
	.align		4
.L_2:
        /*0010*/ 	.word	index@(gluon_wgmma)
        /*0014*/ 	.word	0x00000000


	//----- nvinfo : EIATTR_MIN_STACK_SIZE
	.align		4
.L_3:
        /*0018*/ 	.byte	0x04, 0x12
        /*001a*/ 	.short	(.L_5 - .L_4)
	.align		4
.L_4:
        /*001c*/ 	.word	index@(gluon_wgmma)
        /*0020*/ 	.word	0x00000000
.L_5:


//--------------------- .nv.compat                --------------------------
	.section	.nv.compat,"",@"SHT_CUDA_COMPAT_INFO"
	.align	4
        /*0000*/ 	.byte	0x02, 0x09, 0x01, 0x00, 0x02, 0x02, 0x04, 0x00, 0x02, 0x05, 0x05, 0x00, 0x03, 0x07, 0x01, 0x01
        /*0010*/ 	.byte	0x02, 0x03, 0x03, 0x00, 0x02, 0x06, 0x01, 0x00, 0x04, 0x0b, 0x08, 0x00, 0x00, 0x00, 0x00, 0x00
        /*0020*/ 	.byte	0x00, 0x00, 0x00, 0x00


//--------------------- .nv.info.gluon_wgmma      --------------------------
	.section	.nv.info.gluon_wgmma,"",@"SHT_CUDA_INFO"
	.sectionflags	@""
	.align	4


	//----- nvinfo : EIATTR_CUDA_API_VERSION
	.align		4
        /*0000*/ 	.byte	0x04, 0x37
        /*0002*/ 	.short	(.L_7 - .L_6)
.L_6:
        /*0004*/ 	.word	0x00000082


	//----- nvinfo : EIATTR_KPARAM_INFO
	.align		4
.L_7:
        /*0008*/ 	.byte	0x04, 0x17
        /*000a*/ 	.short	(.L_9 - .L_8)
.L_8:
        /*000c*/ 	.word	0x00000000
        /*0010*/ 	.short	0x000a
        /*0012*/ 	.short	0x0048
        /*0014*/ 	.byte	0x00, 0xf4, 0x21, 0x00


	//----- nvinfo : EIATTR_KPARAM_INFO
	.align		4
.L_9:
        /*0018*/ 	.byte	0x04, 0x17
        /*001a*/ 	.short	(.L_11 - .L_10)
.L_10:
        /*001c*/ 	.word	0x00000000
        /*0020*/ 	.short	0x0009
        /*0022*/ 	.short	0x0040
        /*0024*/ 	.byte	0x00, 0xf4, 0x21, 0x00


	//----- nvinfo : EIATTR_KPARAM_INFO
	.align		4
.L_11:
        /*0028*/ 	.byte	0x04, 0x17
        /*002a*/ 	.short	(.L_13 - .L_12)
.L_12:
        /*002c*/ 	.word	0x00000000
        /*0030*/ 	.short	0x0008
        /*0032*/ 	.short	0x0038
        /*0034*/ 	.byte	0x00, 0xf0, 0x21, 0x00


	//----- nvinfo : EIATTR_KPARAM_INFO
	.align		4
.L_13:
        /*0038*/ 	.byte	0x04, 0x17
        /*003a*/ 	.short	(.L_15 - .L_14)
.L_14:
        /*003c*/ 	.word	0x00000000
        /*0040*/ 	.short	0x0007
        /*0042*/ 	.short	0x0030
        /*0044*/ 	.byte	0x00, 0xf0, 0x21, 0x00


	//----- nvinfo : EIATTR_KPARAM_INFO
	.align		4
.L_15:
        /*0048*/ 	.byte	0x04, 0x17
        /*004a*/ 	.short	(.L_17 - .L_16)
.L_16:
        /*004c*/ 	.word	0x00000000
        /*0050*/ 	.short	0x0006
        /*0052*/ 	.short	0x0028
        /*0054*/ 	.byte	0x00, 0xf0, 0x21, 0x00


	//----- nvinfo : EIATTR_KPARAM_INFO
	.align		4
.L_17:
        /*0058*/ 	.byte	0x04, 0x17
        /*005a*/ 	.short	(.L_19 - .L_18)
.L_18:
        /*005c*/ 	.word	0x00000000
        /*0060*/ 	.short	0x0005
        /*0062*/ 	.short	0x0020
        /*0064*/ 	.byte	0x00, 0xf0, 0x11, 0x00


	//----- nvinfo : EIATTR_KPARAM_INFO
	.align		4
.L_19:
        /*0068*/ 	.byte	0x04, 0x17
        /*006a*/ 	.short	(.L_21 - .L_20)
.L_20:
        /*006c*/ 	.word	0x00000000
        /*0070*/ 	.short	0x0004
        /*0072*/ 	.short	0x001c
        /*0074*/ 	.byte	0x00, 0xf0, 0x11, 0x00


	//----- nvinfo : EIATTR_KPARAM_INFO
	.align		4
.L_21:
        /*0078*/ 	.byte	0x04, 0x17
        /*007a*/ 	.short	(.L_23 - .L_22)
.L_22:
        /*007c*/ 	.word	0x00000000
        /*0080*/ 	.short	0x0003
        /*0082*/ 	.short	0x0018
        /*0084*/ 	.byte	0x00, 0xf0, 0x11, 0x00


	//----- nvinfo : EIATTR_KPARAM_INFO
	.align		4
.L_23:
        /*0088*/ 	.byte	0x04, 0x17
        /*008a*/ 	.short	(.L_25 - .L_24)
.L_24:
        /*008c*/ 	.word	0x00000000
        /*0090*/ 	.short	0x0002
        /*0092*/ 	.short	0x0010
        /*0094*/ 	.byte	0x00, 0xf4, 0x21, 0x00


	//----- nvinfo : EIATTR_KPARAM_INFO
	.align		4
.L_25:
        /*0098*/ 	.byte	0x04, 0x17
        /*009a*/ 	.short	(.L_27 - .L_26)
.L_26:
        /*009c*/ 	.word	0x00000000
        /*00a0*/ 	.short	0x0001
        /*00a2*/ 	.short	0x0008
        /*00a4*/ 	.byte	0x00, 0xf4, 0x21, 0x00


	//----- nvinfo : EIATTR_KPARAM_INFO
	.align		4
.L_27:
        /*00a8*/ 	.byte	0x04, 0x17
        /*00aa*/ 	.short	(.L_29 - .L_28)
.L_28:
        /*00ac*/ 	.word	0x00000000
        /*00b0*/ 	.short	0x0000
        /*00b2*/ 	.short	0x0000
        /*00b4*/ 	.byte	0x00, 0xf4, 0x21, 0x00


	//----- nvinfo : EIATTR_SPARSE_MMA_MASK
	.align		4
.L_29:
        /*00b8*/ 	.byte	0x03, 0x50
        /*00ba*/ 	.short	0x0000


	//----- nvinfo : EIATTR_MAXREG_COUNT
	.align		4
        /*00bc*/ 	.byte	0x03, 0x1b
        /*00be*/ 	.short	0x00ff


	//----- nvinfo : EIATTR_NUM_BARRIERS
	.align		4
        /*00c0*/ 	.byte	0x02, 0x4c
        /*00c2*/ 	.byte	0x01
	.zero		1


	//----- nvinfo : EIATTR_MERCURY_ISA_VERSION
	.align		4
        /*00c4*/ 	.byte	0x03, 0x5f
        /*00c6*/ 	.short	0x0101


	//----- nvinfo : EIATTR_INT_WARP_WIDE_INSTR_OFFSETS
	.align		4
        /*00c8*/ 	.byte	0x04, 0x31
        /*00ca*/ 	.short	(.L_31 - .L_30)


	//   ....[0]....
.L_30:
        /*00cc*/ 	.word	0x00001650


	//   ....[1]....
        /*00d0*/ 	.word	0x00001670


	//   ....[2]....
        /*00d4*/ 	.word	0x00001680


	//   ....[3]....
        /*00d8*/ 	.word	0x00001760


	//   ....[4]....
        /*00dc*/ 	.word	0x00001d40


	//   ....[5]....
        /*00e0*/ 	.word	0x00001d50


	//   ....[6]....
        /*00e4*/ 	.word	0x00001dd0


	//   ....[7]....
        /*00e8*/ 	.word	0x00001de0


	//   ....[8]....
        /*00ec*/ 	.word	0x00002270


	//   ....[9]....
        /*00f0*/ 	.word	0x00002290


	//----- nvinfo : EIATTR_COOP_GROUP_MASK_REGIDS
	.align		4
.L_31:
        /*00f4*/ 	.byte	0x04, 0x29
        /*00f6*/ 	.short	(.L_33 - .L_32)


	//   ....[0]....
.L_32:
        /*00f8*/ 	.word	0xffffffff


	//   ....[1]....
        /*00fc*/ 	.word	0xffffffff


	//   ....[2]....
        /*0100*/ 	.word	0xffffffff


	//----- nvinfo : EIATTR_COOP_GROUP_INSTR_OFFSETS
	.align		4
.L_33:
        /*0104*/ 	.byte	0x04, 0x28
        /*0106*/ 	.short	(.L_35 - .L_34)


	//   ....[0]....
.L_34:
        /*0108*/ 	.word	0x00000150


	//   ....[1]....
        /*010c*/ 	.word	0x00000700


	//   ....[2]....
        /*0110*/ 	.word	0x00000cf0


	//----- nvinfo : EIATTR_MBARRIER_INSTR_OFFSETS
	.align		4
.L_35:
        /*0114*/ 	.byte	0x04, 0x39
        /*0116*/ 	.short	(.L_37 - .L_36)


	//   ....[0]....
.L_36:
        /*0118*/ 	.word	0x000017c0
        /*011c*/ 	.word	0x000000ff
        /*0120*/ 	.word	0x00018000
        /*0124*/ 	.short	0x0100
        /*0126*/ 	.byte	0x18
	.zero		1


	//   ....[1]....
        /*0128*/ 	.word	0x000017e0
        /*012c*/ 	.word	0x000000ff
        /*0130*/ 	.word	0x00018008
        /*0134*/ 	.short	0x0100
        /*0136*/ 	.byte	0x18
	.zero		1


	//   ....[2]....
        /*0138*/ 	.word	0x00001810
        /*013c*/ 	.word	0x000000ff
        /*0140*/ 	.word	0x00018010
        /*0144*/ 	.short	0x0100
        /*0146*/ 	.byte	0x18
	.zero		1


	//   ....[3]....
        /*0148*/ 	.word	0x00001e90
        /*014c*/ 	.word	0x000000ff
        /*0150*/ 	.word	0x00018000
        /*0154*/ 	.short	0x010a
        /*0156*/ 	.byte	0x16
	.zero		1


	//   ....[4]....
        /*0158*/ 	.word	0x000021f0
        /*015c*/ 	.word	0x000000ff
        /*0160*/ 	.word	0x00018000
        /*0164*/ 	.short	0x0108
        /*0166*/ 	.byte	0x18
	.zero		1


	//   ....[5]....
        /*0168*/ 	.word	0x00002330
        /*016c*/ 	.word	0x000000ff
        /*0170*/ 	.word	0x00018008
        /*0174*/ 	.short	0x0108
        /*0176*/ 	.byte	0x18
	.zero		1


	//   ....[6]....
        /*0178*/ 	.word	0x00002450
        /*017c*/ 	.word	0x000000ff
        /*0180*/ 	.word	0x00018010
        /*0184*/ 	.short	0x0108
        /*0186*/ 	.byte	0x18
	.zero		1


	//   ....[7]....
        /*0188*/ 	.word	0x00002870
        /*018c*/ 	.word	0x000000ff
        /*0190*/ 	.word	0x00018000
        /*0194*/ 	.short	0x010a
        /*0196*/ 	.byte	0x16
	.zero		1


	//----- nvinfo : EIATTR_NUM_MBARRIERS
	.align		4
.L_37:
        /*0198*/ 	.byte	0x03, 0x38
        /*019a*/ 	.short	0x0003


	//----- nvinfo : EIATTR_EXIT_INSTR_OFFSETS
	.align		4
        /*019c*/ 	.byte	0x04, 0x1c
        /*019e*/ 	.short	(.L_39 - .L_38)


	//   ....[0]....
.L_38:
        /*01a0*/ 	.word	0x00002860


	//----- nvinfo : EIATTR_REQNTID
	.align		4
.L_39:
        /*01a4*/ 	.byte	0x04, 0x10
        /*01a6*/ 	.short	(.L_41 - .L_40)
.L_40:
        /*01a8*/ 	.word	0x00000080
        /*01ac*/ 	.word	0x00000001
        /*01b0*/ 	.word	0x00000001


	//----- nvinfo : EIATTR_CRS_STACK_SIZE
	.align		4
.L_41:
        /*01b4*/ 	.byte	0x04, 0x1e
        /*01b6*/ 	.short	(.L_43 - .L_42)
.L_42:
        /*01b8*/ 	.word	0x00000000


	//----- nvinfo : EIATTR_CBANK_PARAM_SIZE
	.align		4
.L_43:
        /*01bc*/ 	.byte	0x03, 0x19
        /*01be*/ 	.short	0x0050


	//----- nvinfo : EIATTR_PARAM_CBANK
	.align		4
        /*01c0*/ 	.byte	0x04, 0x0a
        /*01c2*/ 	.short	(.L_45 - .L_44)
	.align		4
.L_44:
        /*01c4*/ 	.word	index@(.nv.constant0.gluon_wgmma)
        /*01c8*/ 	.short	0x0210
        /*01ca*/ 	.short	0x0050


	//----- nvinfo : EIATTR_SW_WAR
	.align		4
.L_45:
        /*01cc*/ 	.byte	0x04, 0x36
        /*01ce*/ 	.short	(.L_47 - .L_46)
.L_46:
        /*01d0*/ 	.word	0x00000008
.L_47:


//--------------------- .nv.callgraph             --------------------------
	.section	.nv.callgraph,"",@"SHT_CUDA_CALLGRAPH"
	.align	4
	.sectionentsize	8
	.align		4
        /*0000*/ 	.word	0x00000000
	.align		4
        /*0004*/ 	.word	0xffffffff
	.align		4
        /*0008*/ 	.word	0x00000000
	.align		4
        /*000c*/ 	.word	0xfffffffe
	.align		4
        /*0010*/ 	.word	0x00000000
	.align		4
        /*0014*/ 	.word	0xfffffffd
	.align		4
        /*0018*/ 	.word	0x00000000
	.align		4
        /*001c*/ 	.word	0xfffffffc


//--------------------- .text.gluon_wgmma         --------------------------
	.section	.text.gluon_wgmma,"ax",@progbits
	.align	128
        .global         gluon_wgmma
        .type           gluon_wgmma,@function
        .size           gluon_wgmma,(.L_x_52 - gluon_wgmma)
        .other          gluon_wgmma,@"STO_CUDA_ENTRY STV_DEFAULT"
gluon_wgmma:
.text.gluon_wgmma:
[----:B------:R-:W-:Y:S01]  /*0000*/  LDC R1, c[0x0][0x28] ;  /* 0x00000a00ff017b82 */ /* 0x000fe20000000800 */
[----:B------:R-:W1:Y:S07]  /*0010*/  S2R R0, SR_TID.X ;  /* 0x0000000000007919 */ /* 0x000e6e0000002100 */
[----:B------:R-:W2:Y:S01]  /*0020*/  S2UR UR4, SR_CgaCtaId ;  /* 0x00000000000479c3 */ /* 0x000ea20000008800 */
[----:B------:R-:W-:Y:S01]  /*0030*/  UMOV UR24, 0x400 ;  /* 0x0000040000187882 */ /* 0x000fe20000000000 */
[----:B------:R-:W-:Y:S01]  /*0040*/  ULDC UR6, c[0x0][0xc] ;  /* 0x0000030000067ab9 */ /* 0x000fe20000000800 */
[----:B------:R-:W-:Y:S01]  /*0050*/  ULDC.64 UR30, c[0x0][0x250] ;  /* 0x00009400001e7ab9 */ /* 0x000fe20000000a00 */
[----:B------:R-:W-:Y:S04]  /*0060*/  BSSY B0, `(.L_x_0) ;  /* 0x000001f000007945 */ /* 0x000fe80003800000 */
[----:B------:R-:W3:Y:S08]  /*0070*/  LDC R6, c[0x0][0x228] ;  /* 0x00008a00ff067b82 */ /* 0x000ef00000000800 */
[----:B------:R-:W4:Y:S08]  /*0080*/  LDC R13, c[0x0][0x230] ;  /* 0x00008c00ff0d7b82 */ /* 0x000f300000000800 */
[----:B------:R-:W-:Y:S01]  /*0090*/  S2UR UR25, SR_CTAID.Y ;  /* 0x00000000001979c3 */ /* 0x000fe20000002600 */
[----:B--2---:R-:W-:-:S03]  /*00a0*/  ULEA UR24, UR4, UR24, 0x18 ;  /* 0x0000001804187291 */ /* 0x004fc6000f8ec03f */
[----:B------:R-:W-:Y:S01]  /*00b0*/  ULDC UR4, c[0x0][0x10] ;  /* 0x0000040000047ab9 */ /* 0x000fe20000000800 */
[----:B-1----:R-:W-:-:S03]  /*00c0*/  LOP3.LUT R2, R0, 0x7f, RZ, 0xc0, !PT ;  /* 0x0000007f00027812 */ /* 0x002fc600078ec0ff */
[----:B------:R-:W1:Y:S01]  /*00d0*/  S2UR UR5, SR_CTAID.Z ;  /* 0x00000000000579c3 */ /* 0x000e620000002700 */
[----:B---3--:R-:W-:Y:S01]  /*00e0*/  VIADD R6, R6, 0xffffffff ;  /* 0xffffffff06067836 */ /* 0x008fe20000000000 */
[C---:B------:R-:W-:Y:S02]  /*00f0*/  ISETP.GE.U32.AND P0, PT, R2.reuse, 0x20, PT ;  /* 0x000000200200780c */ /* 0x040fe40003f06070 */
[C---:B------:R-:W-:Y:S02]  /*0100*/  ISETP.NE.U32.AND P2, PT, R2.reuse, RZ, PT ;  /* 0x000000ff0200720c */ /* 0x040fe40003f45070 */
[----:B------:R-:W-:Y:S02]  /*0110*/  LEA R12, R2, UR24, 0x2 ;  /* 0x00000018020c7c11 */ /* 0x000fe4000f8e10ff */
[----:B------:R-:W2:Y:S01]  /*0120*/  S2UR UR40, SR_CTAID.X ;  /* 0x00000000002879c3 */ /* 0x000ea20000002500 */
[----:B----4-:R-:W-:-:S06]  /*0130*/  VIADD R9, R13, 0xffffffff ;  /* 0xffffffff0d097836 */ /* 0x010fcc0000000000 */
[----:B------:R3:W-:Y:S01]  /*0140*/  @!P0 STS [R12], RZ ;  /* 0x000000ff0c008388 */ /* 0x0007e20000000800 */
[----:B------:R-:W-:-:S03]  /*0150*/  NOP ;  /* 0x0000000000007918 */ /* 0x000fc60000000000 */
[----:B------:R3:W-:Y:S01]  /*0160*/  @!P2 STS [UR24+0x24], R6 ;  /* 0x00002406ff00a988 */ /* 0x0007e20008000818 */
[----:B-1----:R-:W-:-:S03]  /*0170*/  UIMAD UR4, UR5, UR4, UR25 ;  /* 0x00000004050472a4 */ /* 0x002fc6000f8e0219 */
[----:B------:R3:W-:Y:S01]  /*0180*/  @!P2 STS [UR24+0x20], R9 ;  /* 0x00002009ff00a988 */ /* 0x0007e20008000818 */
[----:B--2---:R-:W-:-:S04]  /*0190*/  UIMAD UR4, UR4, UR6, UR40 ;  /* 0x00000006040472a4 */ /* 0x004fc8000f8e0228 */
[----:B------:R-:W-:-:S03]  /*01a0*/  UIMAD UR5, UR4, 0x180, URZ ;  /* 0x00000180040578a4 */ /* 0x000fc6000f8e023f */
[----:B------:R-:W-:Y:S01]  /*01b0*/  UMOV UR4, URZ ;  /* 0x0000003f00047c82 */ /* 0x000fe20008000000 */
[----:B------:R-:W-:-:S04]  /*01c0*/  UIADD3 UR26, UP0, UR5, UR30, URZ ;  /* 0x0000001e051a7290 */ /* 0x000fc8000ff1e03f */
[----:B------:R-:W-:Y:S01]  /*01d0*/  ULEA.HI.X.SX32 UR27, UR5, UR31, 0x1, UP0 ;  /* 0x0000001f051b7291 */ /* 0x000fe200080f0e3f */
[----:B---3--:R-:W-:Y:S11]  /*01e0*/  @P2 BRA `(.L_x_1) ;  /* 0x0000000000182947 */ /* 0x008ff60003800000 */
[----:B------:R-:W1:Y:S01]  /*01f0*/  LDS R3, [UR24+0x8] ;  /* 0x00000818ff037984 */ /* 0x000e620008000800 */
[----:B------:R-:W2:Y:S01]  /*0200*/  LDC.64 R10, c[0x0][0x210] ;  /* 0x00008400ff0a7b82 */ /* 0x000ea20000000a00 */
[----:B------:R-:W-:Y:S02]  /*0210*/  IMAD.MOV.U32 R4, RZ, RZ, 0x70 ;  /* 0x00000070ff047424 */ /* 0x000fe400078e00ff */
[----:B--2---:R2:W-:Y:S03]  /*0220*/  STS.64 [UR24], R10 ;  /* 0x0000000aff007988 */ /* 0x0045e60008000a18 */
[----:B-1----:R-:W-:-:S05]  /*0230*/  LOP3.LUT R3, R3, 0x10, R4, 0xd8, !PT ;  /* 0x0000001003037812 */ /* 0x002fca00078ed804 */
[----:B------:R2:W-:Y:S02]  /*0240*/  STS [UR24+0x8], R3 ;  /* 0x00000803ff007988 */ /* 0x0005e40008000818 */
.L_x_1:
[----:B------:R-:W-:Y:S05]  /*0250*/  BSYNC B0 ;  /* 0x0000000000007941 */ /* 0x000fea0003800000 */
.L_x_0:
[----:B------:R-:W-:Y:S04]  /*0260*/  BSSY B0, `(.L_x_2) ;  /* 0x000000a000007945 */ /* 0x000fe80003800000 */
[----:B------:R-:W-:Y:S05]  /*0270*/  @P2 BRA `(.L_x_3) ;  /* 0x0000000000202947 */ /* 0x000fea0003800000 */
[----:B--2---:R-:W1:Y:S01]  /*0280*/  LDS R3, [UR24+0x34] ;  /* 0x00003418ff037984 */ /* 0x004e620008000800 */
[----:B------:R-:W-:Y:S02]  /*0290*/  IMAD.MOV.U32 R4, RZ, RZ, 0x3f000000 ;  /* 0x3f000000ff047424 */ /* 0x000fe400078e00ff */
[----:B------:R-:W-:Y:S01]  /*02a0*/  @!P2 IMAD.MOV.U32 R5, RZ, RZ, 0x7f ;  /* 0x0000007fff05a424 */ /* 0x000fe200078e00ff */
[----:B------:R-:W2:Y:S02]  /*02b0*/  @!P2 LDS R8, [UR24+0x38] ;  /* 0x00003818ff08a984 */ /* 0x000ea40008000800 */
[----:B-1----:R-:W-:Y:S02]  /*02c0*/  LOP3.LUT R3, R3, 0xff000000, R4, 0xb8, !PT ;  /* 0xff00000003037812 */ /* 0x002fe400078eb804 */
[----:B--2---:R-:W-:-:S03]  /*02d0*/  @!P2 LOP3.LUT R4, R8, 0xff, R5, 0xb8, !PT ;  /* 0x000000ff0804a812 */ /* 0x004fc600078eb805 */
[----:B------:R1:W-:Y:S04]  /*02e0*/  STS [UR24+0x34], R3 ;  /* 0x00003403ff007988 */ /* 0x0003e80008000818 */
[----:B------:R1:W-:Y:S02]  /*02f0*/  @!P2 STS [UR24+0x38], R4 ;  /* 0x00003804ff00a988 */ /* 0x0003e40008000818 */
.L_x_3:
[----:B------:R-:W-:Y:S05]  /*0300*/  BSYNC B0 ;  /* 0x0000000000007941 */ /* 0x000fea0003800000 */
.L_x_2:
[----:B------:R-:W-:Y:S04]  /*0310*/  BSSY B0, `(.L_x_4) ;  /* 0x000000e000007945 */ /* 0x000fe80003800000 */
[----:B------:R-:W-:Y:S05]  /*0320*/  @P2 BRA `(.L_x_5) ;  /* 0x0000000000302947 */ /* 0x000fea0003800000 */
[----:B-1----:R-:W1:Y:S01]  /*0330*/  LDS R4, [UR24+0x34] ;  /* 0x00003418ff047984 */ /* 0x002e620008000800 */
[----:B--2---:R-:W2:Y:S03]  /*0340*/  LDC.64 R10, c[0x0][0x238] ;  /* 0x00008e00ff0a7b82 */ /* 0x004ea60000000a00 */
[----:B------:R-:W3:Y:S01]  /*0350*/  LDS R3, [UR24+0x1c] ;  /* 0x00001c18ff037984 */ /* 0x000ee20008000800 */
[C---:B--2---:R-:W-:Y:S01]  /*0360*/  SHF.L.U64.HI R8, R10.reuse, 0x1, R11 ;  /* 0x000000010a087819 */ /* 0x044fe2000001020b */
[----:B------:R-:W-:-:S03]  /*0370*/  IMAD.SHL.U32 R5, R10, 0x2, RZ ;  /* 0x000000020a057824 */ /* 0x000fc600078e00ff */
[--C-:B------:R-:W-:Y:S02]  /*0380*/  SHF.R.U32.HI R10, RZ, 0x4, R8.reuse ;  /* 0x00000004ff0a7819 */ /* 0x100fe40000011608 */
[----:B------:R-:W-:-:S05]  /*0390*/  SHF.R.U64 R5, R5, 0x4, R8 ;  /* 0x0000000405057819 */ /* 0x000fca0000001208 */
[----:B------:R4:W-:Y:S01]  /*03a0*/  STS [UR24+0xc], R5 ;  /* 0x00000c05ff007988 */ /* 0x0009e20008000818 */
[----:B-1----:R-:W-:Y:S02]  /*03b0*/  LOP3.LUT R4, R4, 0x7, RZ, 0xb8, !PT ;  /* 0x0000000704047812 */ /* 0x002fe400078eb8ff */
[----:B---3--:R-:W-:-:S03]  /*03c0*/  LOP3.LUT R3, R3, 0xf, R10, 0xb8, !PT ;  /* 0x0000000f03037812 */ /* 0x008fc600078eb80a */
[----:B------:R4:W-:Y:S04]  /*03d0*/  STS [UR24+0x34], R4 ;  /* 0x00003404ff007988 */ /* 0x0009e80008000818 */
[----:B------:R4:W-:Y:S02]  /*03e0*/  STS [UR24+0x1c], R3 ;  /* 0x00001c03ff007988 */ /* 0x0009e40008000818 */
.L_x_5:
[----:B------:R-:W-:Y:S05]  /*03f0*/  BSYNC B0 ;  /* 0x0000000000007941 */ /* 0x000fea0003800000 */
.L_x_4:
[----:B------:R-:W-:Y:S04]  /*0400*/  BSSY B1, `(.L_x_6) ;  /* 0x000001a000017945 */ /* 0x000fe80003800000 */
[----:B------:R-:W-:Y:S04]  /*0410*/  BSSY B0, `(.L_x_7) ;  /* 0x0000015000007945 */ /* 0x000fe80003800000 */
[----:B------:R-:W-:Y:S05]  /*0420*/  @P2 BRA `(.L_x_8) ;  /* 0x0000000000202947 */ /* 0x000fea0003800000 */
[----:B-12-4-:R-:W1:Y:S02]  /*0430*/  LDS R3, [UR24+0x34] ;  /* 0x00003418ff037984 */ /* 0x016e640008000800 */
[----:B-1----:R-:W-:-:S05]  /*0440*/  LOP3.LUT R3, R3, 0x38, RZ, 0xb8, !PT ;  /* 0x0000003803037812 */ /* 0x002fca00078eb8ff */
[----:B------:R1:W-:Y:S01]  /*0450*/  STS [UR24+0x34], R3 ;  /* 0x00003403ff007988 */ /* 0x0003e20008000818 */
[----:B------:R-:W-:Y:S05]  /*0460*/  @P2 BRA `(.L_x_9) ;  /* 0x0000000000202947 */ /* 0x000fea0003800000 */
[----:B-1----:R-:W1:Y:S01]  /*0470*/  LDS R3, [UR24+0x8] ;  /* 0x00000818ff037984 */ /* 0x002e620008000800 */
[----:B------:R-:W-:-:S05]  /*0480*/  IMAD.MOV.U32 R4, RZ, RZ, 0x780 ;  /* 0x00000780ff047424 */ /* 0x000fca00078e00ff */
[----:B-1----:R-:W-:-:S05]  /*0490*/  LOP3.LUT R3, R3, 0x500, R4, 0xd8, !PT ;  /* 0x0000050003037812 */ /* 0x002fca00078ed804 */
[----:B------:R3:W-:Y:S02]  /*04a0*/  STS [UR24+0x8], R3 ;  /* 0x00000803ff007988 */ /* 0x0007e40008000818 */
.L_x_8:
[----:B------:R-:W-:Y:S05]  /*04b0*/  @P2 BRA `(.L_x_10) ;  /* 0x0000000000282947 */ /* 0x000fea0003800000 */
[----:B-1234-:R-:W1:Y:S02]  /*04c0*/  LDS R3, [UR24+0x8] ;  /* 0x00000818ff037984 */ /* 0x01ee640008000800 */
[----:B-1----:R-:W-:-:S05]  /*04d0*/  LOP3.LUT R3, R3, 0x1800, RZ, 0xb8, !PT ;  /* 0x0000180003037812 */ /* 0x002fca00078eb8ff */
[----:B------:R2:W-:Y:S02]  /*04e0*/  STS [UR24+0x8], R3 ;  /* 0x00000803ff007988 */ /* 0x0005e40008000818 */
.L_x_9:
[----:B------:R-:W-:Y:S05]  /*04f0*/  @P2 BREAK B0 ;  /* 0x0000000000002942 */ /* 0x000fea0003800000 */
[----:B------:R-:W-:Y:S05]  /*0500*/  @P2 BRA `(.L_x_11) ;  /* 0x0000000000242947 */ /* 0x000fea0003800000 */
[----:B------:R-:W3:Y:S01]  /*0510*/  LDS R4, [UR24+0x8] ;  /* 0x00000818ff047984 */ /* 0x000ee20008000800 */
[----:B-12---:R-:W-:-:S05]  /*0520*/  IMAD.MOV.U32 R3, RZ, RZ, 0x6000 ;  /* 0x00006000ff037424 */ /* 0x006fca00078e00ff */
[----:B---3--:R-:W-:-:S04]  /*0530*/  LOP3.LUT R3, R4, 0x6000, R3, 0xd8, !PT ;  /* 0x0000600004037812 */ /* 0x008fc800078ed803 */
[----:B------:R-:W-:-:S05]  /*0540*/  LOP3.LUT R3, R3, 0x400000, RZ, 0xb8, !PT ;  /* 0x0040000003037812 */ /* 0x000fca00078eb8ff */
[----:B------:R5:W-:Y:S02]  /*0550*/  STS [UR24+0x8], R3 ;  /* 0x00000803ff007988 */ /* 0x000be40008000818 */
.L_x_10:
[----:B------:R-:W-:Y:S05]  /*0560*/  BSYNC B0 ;  /* 0x0000000000007941 */ /* 0x000fea0003800000 */
.L_x_7:
[----:B-12345:R-:W1:Y:S02]  /*0570*/  @!P2 LDS R3, [UR24+0x8] ;  /* 0x00000818ff03a984 */ /* 0x03ee640008000800 */
[----:B-1----:R-:W-:-:S05]  /*0580*/  @!P2 LOP3.LUT R3, R3, 0x8000, RZ, 0xb8, !PT ;  /* 0x000080000303a812 */ /* 0x002fca00078eb8ff */
[----:B------:R3:W-:Y:S02]  /*0590*/  @!P2 STS [UR24+0x8], R3 ;  /* 0x00000803ff00a988 */ /* 0x0007e40008000818 */
.L_x_11:
[----:B------:R-:W-:Y:S05]  /*05a0*/  BSYNC B1 ;  /* 0x0000000000017941 */ /* 0x000fea0003800000 */
.L_x_6:
[----:B------:R-:W-:Y:S05]  /*05b0*/  WARPSYNC.ALL ;  /* 0x0000000000007948 */ /* 0x000fea0003800000 */
[----:B------:R-:W-:Y:S05]  /*05c0*/  @P0 BRA `(.L_x_12) ;  /* 0x0000000000280947 */ /* 0x000fea0003800000 */
[----:B-123--:R-:W1:Y:S01]  /*05d0*/  S2R R3, SR_LANEID ;  /* 0x0000000000037919 */ /* 0x00ee620000000000 */
[----:B------:R-:W-:Y:S05]  /*05e0*/  WARPSYNC.ALL ;  /* 0x0000000000007948 */ /* 0x000fea0003800000 */
[----:B-1----:R-:W-:-:S05]  /*05f0*/  IMAD.SHL.U32 R3, R3, 0x4, RZ ;  /* 0x0000000403037824 */ /* 0x002fca00078e00ff */
[----:B------:R-:W1:Y:S01]  /*0600*/  LDS R7, [R3+UR24] ;  /* 0x0000001803077984 */ /* 0x000e620008000800 */
[----:B------:R-:W-:-:S05]  /*0610*/  IADD3 R4, P1, R3, UR26, RZ ;  /* 0x0000001a03047c10 */ /* 0x000fca000ff3e0ff */
[----:B------:R-:W-:-:S05]  /*0620*/  IMAD.X R5, RZ, RZ, UR27, P1 ;  /* 0x0000001bff057e24 */ /* 0x000fca00088e06ff */
[----:B-1----:R4:W5:Y:S01]  /*0630*/  ATOMG.E.EXCH.STRONG.GPU PT, RZ, [R4], R7 ;  /* 0x0000000704ff73a8 */ /* 0x00296200041ee100 */
[----:B------:R-:W-:-:S04]  /*0640*/  DEPBAR {5,4,3,2,1,0} ;  /* 0x0000003f0000791a */ /* 0x000fc80000000000 */
[----:B------:R4:W-:Y:S01]  /*0650*/  UTMACCTL.IV [UR26] ;  /* 0x000000001a0079b9 */ /* 0x0009e20008000000 */
[----:B------:R-:W-:Y:S01]  /*0660*/  NOP ;  /* 0x0000000000007918 */ /* 0x000fe20000000000 */
.L_x_12:
[----:B------:R-:W-:Y:S05]  /*0670*/  @P0 BRA `(.L_x_13) ;  /* 0x00000000000c0947 */ /* 0x000fea0003800000 */
[----:B------:R0:W-:Y:S01]  /*0680*/  UTMACMDFLUSH ;  /* 0x00000000000079b7 */ /* 0x0001e20000000000 */
[----:B------:R-:W-:Y:S05]  /*0690*/  @P0 BRA `(.L_x_13) ;  /* 0x0000000000040947 */ /* 0x000fea0003800000 */
[----:B------:R-:W-:-:S04]  /*06a0*/  DEPBAR.LE SB0, 0x0 ;  /* 0x000080000000791a */ /* 0x000fc80000000000 */
.L_x_13:
[----:B------:R-:W-:Y:S05]  /*06b0*/  WARPSYNC.ALL ;  /* 0x0000000000007948 */ /* 0x000fea0003800000 */
[----:B-----5:R-:W-:Y:S06]  /*06c0*/  BAR.SYNC.DEFER_BLOCKING 0x0 ;  /* 0x0000000000007b1d */ /* 0x020fec0000010000 */
[----:B------:R-:W-:Y:S02]  /*06d0*/  BSSY B1, `(.L_x_14) ;  /* 0x000000b000017945 */ /* 0x000fe40003800000 */
[----:B------:R-:W-:Y:S06]  /*06e0*/  BAR.SYNC.DEFER_BLOCKING 0x0 ;  /* 0x0000000000007b1d */ /* 0x000fec0000010000 */
[----:B------:R5:W-:Y:S01]  /*06f0*/  @!P0 STS [R12], RZ ;  /* 0x000000ff0c008388 */ /* 0x000be20000000800 */
[----:B------:R-:W-:Y:S01]  /*0700*/  NOP ;  /* 0x0000000000007918 */ /* 0x000fe20000000000 */
[----:B------:R-:W-:Y:S05]  /*0710*/  @P2 BRA `(.L_x_15) ;  /* 0x0000000000182947 */ /* 0x000fea0003800000 */
[----:B-123--:R-:W1:Y:S01]  /*0720*/  LDS R3, [UR24+0x8] ;  /* 0x00000818ff037984 */ /* 0x00ee620008000800 */
[----:B------:R-:W2:Y:S01]  /*0730*/  LDC.64 R10, c[0x0][0x218] ;  /* 0x00008600ff0a7b82 */ /* 0x000ea20000000a00 */
[----:B----4-:R-:W-:Y:S02]  /*0740*/  IMAD.MOV.U32 R4, RZ, RZ, 0x70 ;  /* 0x00000070ff047424 */ /* 0x010fe400078e00ff */
[----:B--2---:R2:W-:Y:S03]  /*0750*/  STS.64 [UR24], R10 ;  /* 0x0000000aff007988 */ /* 0x0045e60008000a18 */
[----:B-1----:R-:W-:-:S05]  /*0760*/  LOP3.LUT R3, R3, 0x10, R4, 0xd8, !PT ;  /* 0x0000001003037812 */ /* 0x002fca00078ed804 */
[----:B------:R2:W-:Y:S02]  /*0770*/  STS [UR24+0x8], R3 ;  /* 0x00000803ff007988 */ /* 0x0005e40008000818 */
.L_x_15:
[----:B----4-:R-:W-:Y:S05]  /*0780*/  BSYNC B1 ;  /* 0x0000000000017941 */ /* 0x010fea0003800000 */
.L_x_14:
[----:B------:R-:W-:Y:S04]  /*0790*/  BSSY B2, `(.L_x_16) ;  /* 0x000000f000027945 */ /* 0x000fe80003800000 */
[----:B------:R-:W-:Y:S04]  /*07a0*/  BSSY B1, `(.L_x_17) ;  /* 0x000000c000017945 */ /* 0x000fe80003800000 */
[----:B------:R-:W-:Y:S05]  /*07b0*/  @P2 BRA `(.L_x_18) ;  /* 0x0000000000282947 */ /* 0x000fea0003800000 */
[----:B-123--:R-:W1:Y:S01]  /*07c0*/  LDS R3, [UR24+0x34] ;  /* 0x00003418ff037984 */ /* 0x00ee620008000800 */
[----:B------:R-:W-:Y:S01]  /*07d0*/  IMAD.MOV.U32 R4, RZ, RZ, 0x3f000000 ;  /* 0x3f000000ff047424 */ /* 0x000fe200078e00ff */
[----:B------:R-:W-:Y:S05]  /*07e0*/  @P2 BREAK B1 ;  /* 0x0000000000012942 */ /* 0x000fea0003800000 */
[----:B-1----:R-:W-:-:S05]  /*07f0*/  LOP3.LUT R3, R3, 0xff000000, R4, 0xb8, !PT ;  /* 0xff00000003037812 */ /* 0x002fca00078eb804 */
[----:B------:R1:W-:Y:S01]  /*0800*/  STS [UR24+0x34], R3 ;  /* 0x00003403ff007988 */ /* 0x0003e20008000818 */
[----:B------:R-:W-:Y:S05]  /*0810*/  @P2 BRA `(.L_x_19) ;  /* 0x0000000000182947 */ /* 0x000fea0003800000 */
[----:B-1----:R-:W1:Y:S01]  /*0820*/  LDS R3, [UR24+0x38] ;  /* 0x00003818ff037984 */ /* 0x002e620008000800 */
[----:B------:R-:W-:-:S05]  /*0830*/  IMAD.MOV.U32 R4, RZ, RZ, 0x7f ;  /* 0x0000007fff047424 */ /* 0x000fca00078e00ff */
[----:B-1----:R-:W-:-:S05]  /*0840*/  LOP3.LUT R3, R3, 0xff, R4, 0xb8, !PT ;  /* 0x000000ff03037812 */ /* 0x002fca00078eb804 */
[----:B------:R4:W-:Y:S02]  /*0850*/  STS [UR24+0x38], R3 ;  /* 0x00003803ff007988 */ /* 0x0009e40008000818 */
.L_x_18:
[----:B------:R-:W-:Y:S05]  /*0860*/  BSYNC B1 ;  /* 0x0000000000017941 */ /* 0x000fea0003800000 */
.L_x_17:
[----:B------:R1:W-:Y:S02]  /*0870*/  @!P2 STS [UR24+0x20], R9 ;  /* 0x00002009ff00a988 */ /* 0x0003e40008000818 */
.L_x_19:
[----:B------:R-:W-:Y:S05]  /*0880*/  BSYNC B2 ;  /* 0x0000000000027941 */ /* 0x000fea0003800000 */
.L_x_16:
[----:B------:R-:W-:Y:S05]  /*0890*/  WARPSYNC.ALL ;  /* 0x0000000000007948 */ /* 0x000fea0003800000 */
[----:B-1234-:R-:W1:Y:S01]  /*08a0*/  LDC R3, c[0x0][0x22c] ;  /* 0x00008b00ff037b82 */ /* 0x01ee620000000800 */
[----:B------:R-:W-:Y:S01]  /*08b0*/  BSSY B2, `(.L_x_20) ;  /* 0x0000010000027945 */ /* 0x000fe20003800000 */
[----:B-1----:R-:W-:-:S05]  /*08c0*/  VIADD R3, R3, 0xffffffff ;  /* 0xffffffff03037836 */ /* 0x002fca0000000000 */
[----:B------:R1:W-:Y:S01]  /*08d0*/  @!P2 STS [UR24+0x24], R3 ;  /* 0x00002403ff00a988 */ /* 0x0003e20008000818 */
[----:B------:R-:W-:Y:S05]  /*08e0*/  @P2 BRA `(.L_x_21) ;  /* 0x0000000000302947 */ /* 0x000fea0003800000 */
[----:B------:R-:W2:Y:S01]  /*08f0*/  LDS R5, [UR24+0x34] ;  /* 0x00003418ff057984 */ /* 0x000ea20008000800 */
[----:B------:R-:W3:Y:S03]  /*0900*/  LDC.64 R10, c[0x0][0x240] ;  /* 0x00009000ff0a7b82 */ /* 0x000ee60000000a00 */
[----:B------:R-:W4:Y:S01]  /*0910*/  LDS R4, [UR24+0x1c] ;  /* 0x00001c18ff047984 */ /* 0x000f220008000800 */
[C---:B---3--:R-:W-:Y:S01]  /*0920*/  SHF.L.U64.HI R8, R10.reuse, 0x1, R11 ;  /* 0x000000010a087819 */ /* 0x048fe2000001020b */
[----:B------:R-:W-:-:S03]  /*0930*/  IMAD.SHL.U32 R7, R10, 0x2, RZ ;  /* 0x000000020a077824 */ /* 0x000fc600078e00ff */
[--C-:B------:R-:W-:Y:S02]  /*0940*/  SHF.R.U32.HI R9, RZ, 0x4, R8.reuse ;  /* 0x00000004ff097819 */ /* 0x100fe40000011608 */
[----:B------:R-:W-:-:S05]  /*0950*/  SHF.R.U64 R7, R7, 0x4, R8 ;  /* 0x0000000407077819 */ /* 0x000fca0000001208 */
[----:B------:R3:W-:Y:S01]  /*0960*/  STS [UR24+0xc], R7 ;  /* 0x00000c07ff007988 */ /* 0x0007e20008000818 */
[----:B--2---:R-:W-:Y:S02]  /*0970*/  LOP3.LUT R5, R5, 0x7, RZ, 0xb8, !PT ;  /* 0x0000000705057812 */ /* 0x004fe400078eb8ff */
[----:B----4-:R-:W-:-:S03]  /*0980*/  LOP3.LUT R4, R4, 0xf, R9, 0xb8, !PT ;  /* 0x0000000f04047812 */ /* 0x010fc600078eb809 */
[----:B------:R3:W-:Y:S04]  /*0990*/  STS [UR24+0x34], R5 ;  /* 0x00003405ff007988 */ /* 0x0007e80008000818 */
[----:B------:R3:W-:Y:S02]  /*09a0*/  STS [UR24+0x1c], R4 ;  /* 0x00001c04ff007988 */ /* 0x0007e40008000818 */
.L_x_21:
[----:B------:R-:W-:Y:S05]  /*09b0*/  BSYNC B2 ;  /* 0x0000000000027941 */ /* 0x000fea0003800000 */
.L_x_20:
[----:B------:R-:W-:Y:S04]  /*09c0*/  BSSY B3, `(.L_x_22) ;  /* 0x000001a000037945 */ /* 0x000fe80003800000 */
[----:B------:R-:W-:Y:S04]  /*09d0*/  BSSY B2, `(.L_x_23) ;  /* 0x0000015000027945 */ /* 0x000fe80003800000 */
[----:B------:R-:W-:Y:S05]  /*09e0*/  @P2 BRA `(.L_x_24) ;  /* 0x0000000000202947 */ /* 0x000fea0003800000 */
[----:B---3--:R-:W2:Y:S02]  /*09f0*/  LDS R4, [UR24+0x34] ;  /* 0x00003418ff047984 */ /* 0x008ea40008000800 */
[----:B--2---:R-:W-:-:S05]  /*0a00*/  LOP3.LUT R4, R4, 0x38, RZ, 0xb8, !PT ;  /* 0x0000003804047812 */ /* 0x004fca00078eb8ff */
[----:B------:R2:W-:Y:S01]  /*0a10*/  STS [UR24+0x34], R4 ;  /* 0x00003404ff007988 */ /* 0x0005e20008000818 */
[----:B------:R-:W-:Y:S05]  /*0a20*/  @P2 BRA `(.L_x_25) ;  /* 0x0000000000202947 */ /* 0x000fea0003800000 */
[----:B--2---:R-:W2:Y:S01]  /*0a30*/  LDS R4, [UR24+0x8] ;  /* 0x00000818ff047984 */ /* 0x004ea20008000800 */
[----:B------:R-:W-:-:S05]  /*0a40*/  IMAD.MOV.U32 R5, RZ, RZ, 0x780 ;  /* 0x00000780ff057424 */ /* 0x000fca00078e00ff */
[----:B--2---:R-:W-:-:S05]  /*0a50*/  LOP3.LUT R4, R4, 0x500, R5, 0xd8, !PT ;  /* 0x0000050004047812 */ /* 0x004fca00078ed805 */
[----:B------:R2:W-:Y:S02]  /*0a60*/  STS [UR24+0x8], R4 ;  /* 0x00000804ff007988 */ /* 0x0005e40008000818 */
.L_x_24:
[----:B------:R-:W-:Y:S05]  /*0a70*/  @P2 BRA `(.L_x_26) ;  /* 0x0000000000282947 */ /* 0x000fea0003800000 */
[----:B--23--:R-:W2:Y:S02]  /*0a80*/  LDS R4, [UR24+0x8] ;  /* 0x00000818ff047984 */ /* 0x00cea40008000800 */
[----:B--2---:R-:W-:-:S05]  /*0a90*/  LOP3.LUT R4, R4, 0x1800, RZ, 0xb8, !PT ;  /* 0x0000180004047812 */ /* 0x004fca00078eb8ff */
[----:B------:R3:W-:Y:S02]  /*0aa0*/  STS [UR24+0x8], R4 ;  /* 0x00000804ff007988 */ /* 0x0007e40008000818 */
.L_x_25:
[----:B------:R-:W-:Y:S05]  /*0ab0*/  @P2 BREAK B2 ;  /* 0x0000000000022942 */ /* 0x000fea0003800000 */
[----:B------:R-:W-:Y:S05]  /*0ac0*/  @P2 BRA `(.L_x_27) ;  /* 0x0000000000242947 */ /* 0x000fea0003800000 */
[----:B--23--:R-:W2:Y:S01]  /*0ad0*/  LDS R4, [UR24+0x8] ;  /* 0x00000818ff047984 */ /* 0x00cea20008000800 */
[----:B------:R-:W-:-:S05]  /*0ae0*/  IMAD.MOV.U32 R5, RZ, RZ, 0x6000 ;  /* 0x00006000ff057424 */ /* 0x000fca00078e00ff */
[----:B--2---:R-:W-:-:S04]  /*0af0*/  LOP3.LUT R4, R4, 0x6000, R5, 0xd8, !PT ;  /* 0x0000600004047812 */ /* 0x004fc800078ed805 */
[----:B------:R-:W-:-:S05]  /*0b00*/  LOP3.LUT R4, R4, 0x400000, RZ, 0xb8, !PT ;  /* 0x0040000004047812 */ /* 0x000fca00078eb8ff */
[----:B------:R4:W-:Y:S02]  /*0b10*/  STS [UR24+0x8], R4 ;  /* 0x00000804ff007988 */ /* 0x0009e40008000818 */
.L_x_26:
[----:B------:R-:W-:Y:S05]  /*0b20*/  BSYNC B2 ;  /* 0x0000000000027941 */ /* 0x000fea0003800000 */
.L_x_23:
[----:B--234-:R-:W2:Y:S02]  /*0b30*/  @!P2 LDS R4, [UR24+0x8] ;  /* 0x00000818ff04a984 */ /* 0x01cea40008000800 */
[----:B--2---:R-:W-:-:S05]  /*0b40*/  @!P2 LOP3.LUT R4, R4, 0x8000, RZ, 0xb8, !PT ;  /* 0x000080000404a812 */ /* 0x004fca00078eb8ff */
[----:B------:R4:W-:Y:S02]  /*0b50*/  @!P2 STS [UR24+0x8], R4 ;  /* 0x00000804ff00a988 */ /* 0x0009e40008000818 */
.L_x_27:
[----:B------:R-:W-:Y:S05]  /*0b60*/  BSYNC B3 ;  /* 0x0000000000037941 */ /* 0x000fea0003800000 */
.L_x_22:
[----:B------:R-:W-:Y:S05]  /*0b70*/  WARPSYNC.ALL ;  /* 0x0000000000007948 */ /* 0x000fea0003800000 */
[----:B------:R-:W-:-:S04]  /*0b80*/  UIADD3 UR29, UR5, 0x80, URZ ;  /* 0x00000080051d7890 */ /* 0x000fc8000fffe03f */
[----:B------:R-:W-:-:S04]  /*0b90*/  UIADD3 UR28, UP0, UR29, UR30, URZ ;  /* 0x0000001e1d1c7290 */ /* 0x000fc8000ff1e03f */
[----:B------:R-:W-:Y:S01]  /*0ba0*/  ULEA.HI.X.SX32 UR29, UR29, UR31, 0x1, UP0 ;  /* 0x0000001f1d1d7291 */ /* 0x000fe200080f0e3f */
[----:B------:R-:W-:Y:S11]  /*0bb0*/  @P0 BRA `(.L_x_28) ;  /* 0x0000000000280947 */ /* 0x000ff60003800000 */
[----:B--234-:R-:W2:Y:S01]  /*0bc0*/  S2R R4, SR_LANEID ;  /* 0x0000000000047919 */ /* 0x01cea20000000000 */
[----:B------:R-:W-:Y:S05]  /*0bd0*/  WARPSYNC.ALL ;  /* 0x0000000000007948 */ /* 0x000fea0003800000 */
[----:B--2---:R-:W-:-:S05]  /*0be0*/  IMAD.SHL.U32 R8, R4, 0x4, RZ ;  /* 0x0000000404087824 */ /* 0x004fca00078e00ff */
[----:B------:R-:W2:Y:S01]  /*0bf0*/  LDS R7, [R8+UR24] ;  /* 0x0000001808077984 */ /* 0x000ea20008000800 */
[----:B------:R-:W-:-:S05]  /*0c00*/  IADD3 R4, P1, R8, UR28, RZ ;  /* 0x0000001c08047c10 */ /* 0x000fca000ff3e0ff */
[----:B------:R-:W-:-:S05]  /*0c10*/  IMAD.X R5, RZ, RZ, UR29, P1 ;  /* 0x0000001dff057e24 */ /* 0x000fca00088e06ff */
[----:B--2---:R2:W3:Y:S01]  /*0c20*/  ATOMG.E.EXCH.STRONG.GPU PT, RZ, [R4], R7 ;  /* 0x0000000704ff73a8 */ /* 0x0044e200041ee100 */
[----:B------:R-:W-:-:S04]  /*0c30*/  DEPBAR {5,4,3,2,1,0} ;  /* 0x0000003f0000791a */ /* 0x000fc80000000000 */
[----:B------:R2:W-:Y:S01]  /*0c40*/  UTMACCTL.IV [UR28] ;  /* 0x000000001c0079b9 */ /* 0x0005e20008000000 */
[----:B------:R-:W-:Y:S01]  /*0c50*/  NOP ;  /* 0x0000000000007918 */ /* 0x000fe20000000000 */
.L_x_28:
[----:B------:R-:W-:Y:S05]  /*0c60*/  @P0 BRA `(.L_x_29) ;  /* 0x00000000000c0947 */ /* 0x000fea0003800000 */
[----:B------:R0:W-:Y:S01]  /*0c70*/  UTMACMDFLUSH ;  /* 0x00000000000079b7 */ /* 0x0001e20000000000 */
[----:B------:R-:W-:Y:S05]  /*0c80*/  @P0 BRA `(.L_x_29) ;  /* 0x0000000000040947 */ /* 0x000fea0003800000 */
[----:B------:R-:W-:-:S04]  /*0c90*/  DEPBAR.LE SB0, 0x0 ;  /* 0x000080000000791a */ /* 0x000fc80000000000 */
.L_x_29:
[----:B------:R-:W-:Y:S05]  /*0ca0*/  WARPSYNC.ALL ;  /* 0x0000000000007948 */ /* 0x000fea0003800000 */
[----:B---3--:R-:W-:Y:S06]  /*0cb0*/  BAR.SYNC.DEFER_BLOCKING 0x0 ;  /* 0x0000000000007b1d */ /* 0x008fec0000010000 */
[----:B------:R-:W-:Y:S02]  /*0cc0*/  BSSY B3, `(.L_x_30) ;  /* 0x000000b000037945 */ /* 0x000fe40003800000 */
[----:B------:R-:W-:Y:S06]  /*0cd0*/  BAR.SYNC.DEFER_BLOCKING 0x0 ;  /* 0x0000000000007b1d */ /* 0x000fec0000010000 */
[----:B------:R3:W-:Y:S01]  /*0ce0*/  @!P0 STS [R12], RZ ;  /* 0x000000ff0c008388 */ /* 0x0007e20000000800 */
[----:B------:R-:W-:Y:S01]  /*0cf0*/  NOP ;  /* 0x0000000000007918 */ /* 0x000fe20000000000 */
[----:B------:R-:W-:Y:S05]  /*0d00*/  @P2 BRA `(.L_x_31) ;  /* 0x0000000000182947 */ /* 0x000fea0003800000 */
[----:B--2-4-:R-:W2:Y:S01]  /*0d10*/  LDS R4, [UR24+0x8] ;  /* 0x00000818ff047984 */ /* 0x014ea20008000800 */
[----:B------:R-:W4:Y:S01]  /*0d20*/  LDC.64 R8, c[0x0][0x220] ;  /* 0x00008800ff087b82 */ /* 0x000f220000000a00 */
[----:B------:R-:W-:Y:S02]  /*0d30*/  IMAD.MOV.U32 R5, RZ, RZ, 0x70 ;  /* 0x00000070ff057424 */ /* 0x000fe400078e00ff */
[----:B----4-:R4:W-:Y:S03]  /*0d40*/  STS.64 [UR24], R8 ;  /* 0x00000008ff007988 */ /* 0x0109e60008000a18 */
[----:B--2---:R-:W-:-:S05]  /*0d50*/  LOP3.LUT R4, R4, 0x10, R5, 0xd8, !PT ;  /* 0x0000001004047812 */ /* 0x004fca00078ed805 */
[----:B------:R4:W-:Y:S02]  /*0d60*/  STS [UR24+0x8], R4 ;  /* 0x00000804ff007988 */ /* 0x0009e40008000818 */
.L_x_31:
[----:B--2---:R-:W-:Y:S05]  /*0d70*/  BSYNC B3 ;  /* 0x0000000000037941 */ /* 0x004fea0003800000 */
.L_x_30:
[----:B------:R-:W-:Y:S04]  /*0d80*/  BSSY B4, `(.L_x_32) ;  /* 0x0000011000047945 */ /* 0x000fe80003800000 */
[----:B------:R-:W-:Y:S04]  /*0d90*/  BSSY B3, `(.L_x_33) ;  /* 0x000000e000037945 */ /* 0x000fe80003800000 */
[----:B------:R-:W-:Y:S05]  /*0da0*/  @P2 BRA `(.L_x_34) ;  /* 0x0000000000242947 */ /* 0x000fea0003800000 */
[----:B----4-:R-:W2:Y:S01]  /*0db0*/  LDS R4, [UR24+0x34] ;  /* 0x00003418ff047984 */ /* 0x010ea20008000800 */
[----:B------:R-:W-:-:S05]  /*0dc0*/  IMAD.MOV.U32 R5, RZ, RZ, 0x3f000000 ;  /* 0x3f000000ff057424 */ /* 0x000fca00078e00ff */
[----:B--2---:R-:W-:-:S05]  /*0dd0*/  LOP3.LUT R4, R4, 0xff000000, R5, 0xb8, !PT ;  /* 0xff00000004047812 */ /* 0x004fca00078eb805 */
[----:B------:R2:W-:Y:S01]  /*0de0*/  STS [UR24+0x34], R4 ;  /* 0x00003404ff007988 */ /* 0x0005e20008000818 */
[----:B------:R-:W-:Y:S05]  /*0df0*/  @P2 BRA `(.L_x_35) ;  /* 0x00000000001c2947 */ /* 0x000fea0003800000 */
[----:B--2---:R-:W2:Y:S01]  /*0e00*/  LDS R4, [UR24+0x38] ;  /* 0x00003818ff047984 */ /* 0x004ea20008000800 */
[----:B------:R-:W-:-:S05]  /*0e10*/  IMAD.MOV.U32 R5, RZ, RZ, 0x7f ;  /* 0x0000007fff057424 */ /* 0x000fca00078e00ff */
[----:B--2---:R-:W-:-:S05]  /*0e20*/  LOP3.LUT R4, R4, 0xff, R5, 0xb8, !PT ;  /* 0x000000ff04047812 */ /* 0x004fca00078eb805 */
[----:B------:R2:W-:Y:S02]  /*0e30*/  STS [UR24+0x38], R4 ;  /* 0x00003804ff007988 */ /* 0x0005e40008000818 */
.L_x_34:
[----:B------:R-:W-:Y:S05]  /*0e40*/  @P2 BREAK B3 ;  /* 0x0000000000032942 */ /* 0x000fea0003800000 */
[----:B------:R-:W-:Y:S05]  /*0e50*/  @P2 BRA `(.L_x_36) ;  /* 0x00000000000c2947 */ /* 0x000fea0003800000 */
[----:B------:R1:W-:Y:S02]  /*0e60*/  STS [UR24+0x20], R3 ;  /* 0x00002003ff007988 */ /* 0x0003e40008000818 */
.L_x_35:
[----:B------:R-:W-:Y:S05]  /*0e70*/  BSYNC B3 ;  /* 0x0000000000037941 */ /* 0x000fea0003800000 */
.L_x_33:
[----:B------:R1:W-:Y:S02]  /*0e80*/  @!P2 STS [UR24+0x24], R6 ;  /* 0x00002406ff00a988 */ /* 0x0003e40008000818 */
.L_x_36:
[----:B------:R-:W-:Y:S05]  /*0e90*/  BSYNC B4 ;  /* 0x0000000000047941 */ /* 0x000fea0003800000 */
.L_x_32:
[----:B------:R-:W-:Y:S05]  /*0ea0*/  WARPSYNC.ALL ;  /* 0x0000000000007948 */ /* 0x000fea0003800000 */
[----:B------:R-:W-:Y:S04]  /*0eb0*/  BSSY B4, `(.L_x_37) ;  /* 0x000000e000047945 */ /* 0x000fe80003800000 */
[----:B------:R-:W-:Y:S05]  /*0ec0*/  @P2 BRA `(.L_x_38) ;  /* 0x0000000000302947 */ /* 0x000fea0003800000 */
[----:B--2-4-:R-:W2:Y:S01]  /*0ed0*/  LDS R4, [UR24+0x34] ;  /* 0x00003418ff047984 */ /* 0x014ea20008000800 */
[----:B------:R-:W4:Y:S03]  /*0ee0*/  LDC.64 R8, c[0x0][0x248] ;  /* 0x00009200ff087b82 */ /* 0x000f260000000a00 */
[----:B-1----:R-:W1:Y:S01]  /*0ef0*/  LDS R3, [UR24+0x1c] ;  /* 0x00001c18ff037984 */ /* 0x002e620008000800 */
[C---:B----4-:R-:W-:Y:S01]  /*0f00*/  SHF.L.U64.HI R6, R8.reuse, 0x1, R9 ;  /* 0x0000000108067819 */ /* 0x050fe20000010209 */
[----:B------:R-:W-:-:S03]  /*0f10*/  IMAD.SHL.U32 R5, R8, 0x2, RZ ;  /* 0x0000000208057824 */ /* 0x000fc600078e00ff */
[--C-:B------:R-:W-:Y:S02]  /*0f20*/  SHF.R.U32.HI R8, RZ, 0x4, R6.reuse ;  /* 0x00000004ff087819 */ /* 0x100fe40000011606 */
[----:B------:R-:W-:-:S05]  /*0f30*/  SHF.R.U64 R5, R5, 0x4, R6 ;  /* 0x0000000405057819 */ /* 0x000fca0000001206 */
[----:B------:R4:W-:Y:S01]  /*0f40*/  STS [UR24+0xc], R5 ;  /* 0x00000c05ff007988 */ /* 0x0009e20008000818 */
[----:B--2---:R-:W-:Y:S02]  /*0f50*/  LOP3.LUT R4, R4, 0x7, RZ, 0xb8, !PT ;  /* 0x0000000704047812 */ /* 0x004fe400078eb8ff */
[----:B-1----:R-:W-:-:S03]  /*0f60*/  LOP3.LUT R3, R3, 0xf, R8, 0xb8, !PT ;  /* 0x0000000f03037812 */ /* 0x002fc600078eb808 */
[----:B------:R4:W-:Y:S04]  /*0f70*/  STS [UR24+0x34], R4 ;  /* 0x00003404ff007988 */ /* 0x0009e80008000818 */
[----:B------:R4:W-:Y:S02]  /*0f80*/  STS [UR24+0x1c], R3 ;  /* 0x00001c03ff007988 */ /* 0x0009e40008000818 */
.L_x_38:
[----:B------:R-:W-:Y:S05]  /*0f90*/  BSYNC B4 ;  /* 0x0000000000047941 */ /* 0x000fea0003800000 */
.L_x_37:
[----:B------:R-:W-:Y:S04]  /*0fa0*/  BSSY B4, `(.L_x_39) ;  /* 0x000001a000047945 */ /* 0x000fe80003800000 */
[----:B------:R-:W-:Y:S04]  /*0fb0*/  BSSY B5, `(.L_x_40) ;  /* 0x0000015000057945 */ /* 0x000fe80003800000 */
[----:B------:R-:W-:Y:S05]  /*0fc0*/  @P2 BRA `(.L_x_41) ;  /* 0x0000000000202947 */ /* 0x000fea0003800000 */
[----:B-1--4-:R-:W1:Y:S02]  /*0fd0*/  LDS R3, [UR24+0x34] ;  /* 0x00003418ff037984 */ /* 0x012e640008000800 */
[----:B-1----:R-:W-:-:S05]  /*0fe0*/  LOP3.LUT R3, R3, 0x38, RZ, 0xb8, !PT ;  /* 0x0000003803037812 */ /* 0x002fca00078eb8ff */
[----:B------:R1:W-:Y:S01]  /*0ff0*/  STS [UR24+0x34], R3 ;  /* 0x00003403ff007988 */ /* 0x0003e20008000818 */
[----:B------:R-:W-:Y:S05]  /*1000*/  @P2 BRA `(.L_x_42) ;  /* 0x0000000000202947 */ /* 0x000fea0003800000 */
[----:B-1----:R-:W1:Y:S01]  /*1010*/  LDS R3, [UR24+0x8] ;  /* 0x00000818ff037984 */ /* 0x002e620008000800 */
[----:B--2---:R-:W-:-:S05]  /*1020*/  IMAD.MOV.U32 R4, RZ, RZ, 0x780 ;  /* 0x00000780ff047424 */ /* 0x004fca00078e00ff */
[----:B-1----:R-:W-:-:S05]  /*1030*/  LOP3.LUT R3, R3, 0x500, R4, 0xd8, !PT ;  /* 0x0000050003037812 */ /* 0x002fca00078ed804 */
[----:B------:R1:W-:Y:S02]  /*1040*/  STS [UR24+0x8], R3 ;  /* 0x00000803ff007988 */ /* 0x0003e40008000818 */
.L_x_41:
[----:B------:R-:W-:Y:S05]  /*1050*/  @P2 BRA `(.L_x_43) ;  /* 0x0000000000282947 */ /* 0x000fea0003800000 */
[----:B-1--4-:R-:W1:Y:S02]  /*1060*/  LDS R3, [UR24+0x8] ;  /* 0x00000818ff037984 */ /* 0x012e640008000800 */
[----:B-1----:R-:W-:-:S05]  /*1070*/  LOP3.LUT R3, R3, 0x1800, RZ, 0xb8, !PT ;  /* 0x0000180003037812 */ /* 0x002fca00078eb8ff */
[----:B------:R4:W-:Y:S02]  /*1080*/  STS [UR24+0x8], R3 ;  /* 0x00000803ff007988 */ /* 0x0009e40008000818 */
.L_x_42:
[----:B------:R-:W-:Y:S05]  /*1090*/  @P2 BREAK B5 ;  /* 0x0000000000052942 */ /* 0x000fea0003800000 */
[----:B------:R-:W-:Y:S05]  /*10a0*/  @P2 BRA `(.L_x_44) ;  /* 0x0000000000242947 */ /* 0x000fea0003800000 */
[----:B-1--4-:R-:W1:Y:S01]  /*10b0*/  LDS R3, [UR24+0x8] ;  /* 0x00000818ff037984 */ /* 0x012e620008000800 */
[----:B--2---:R-:W-:-:S05]  /*10c0*/  IMAD.MOV.U32 R4, RZ, RZ, 0x6000 ;  /* 0x00006000ff047424 */ /* 0x004fca00078e00ff */
[----:B-1----:R-:W-:-:S04]  /*10d0*/  LOP3.LUT R3, R3, 0x6000, R4, 0xd8, !PT ;  /* 0x0000600003037812 */ /* 0x002fc800078ed804 */
[----:B------:R-:W-:-:S05]  /*10e0*/  LOP3.LUT R3, R3, 0x400000, RZ, 0xb8, !PT ;  /* 0x0040000003037812 */ /* 0x000fca00078eb8ff */
[----:B------:R1:W-:Y:S02]  /*10f0*/  STS [UR24+0x8], R3 ;  /* 0x00000803ff007988 */ /* 0x0003e40008000818 */
.L_x_43:
[----:B------:R-:W-:Y:S05]  /*1100*/  BSYNC B5 ;  /* 0x0000000000057941 */ /* 0x000fea0003800000 */
.L_x_40:
[----:B-1--4-:R-:W1:Y:S02]  /*1110*/  @!P2 LDS R3, [UR24+0x8] ;  /* 0x00000818ff03a984 */ /* 0x012e640008000800 */
[----:B-1----:R-:W-:-:S05]  /*1120*/  @!P2 LOP3.LUT R3, R3, 0x8000, RZ, 0xb8, !PT ;  /* 0x000080000303a812 */ /* 0x002fca00078eb8ff */
[----:B------:R1:W-:Y:S02]  /*1130*/  @!P2 STS [UR24+0x8], R3 ;  /* 0x00000803ff00a988 */ /* 0x0003e40008000818 */
.L_x_44:
[----:B------:R-:W-:Y:S05]  /*1140*/  BSYNC B4 ;  /* 0x0000000000047941 */ /* 0x000fea0003800000 */
.L_x_39:
[----:B------:R-:W-:Y:S05]  /*1150*/  WARPSYNC.ALL ;  /* 0x0000000000007948 */ /* 0x000fea0003800000 */
[----:B------:R-:W-:Y:S01]  /*1160*/  UIADD3 UR5, UR5, 0x100, URZ ;  /* 0x0000010005057890 */ /* 0x000fe2000fffe03f */
[----:B------:R-:W-:Y:S02]  /*1170*/  ISETP.GE.AND P1, PT, R13, 0x1, PT ;  /* 0x000000010d00780c */ /* 0x000fe40003f26270 */
[----:B------:R-:W-:Y:S02]  /*1180*/  CS2R R88, SRZ ;  /* 0x0000000000587805 */ /* 0x000fe4000001ff00 */
[----:B------:R-:W-:Y:S01]  /*1190*/  CS2R R90, SRZ ;  /* 0x00000000005a7805 */ /* 0x000fe2000001ff00 */
[----:B------:R-:W-:Y:S01]  /*11a0*/  UIADD3 UR30, UP0, UR5, UR30, URZ ;  /* 0x0000001e051e7290 */ /* 0x000fe2000ff1e03f */
[----:B------:R-:W-:-:S02]  /*11b0*/  CS2R R92, SRZ ;  /* 0x00000000005c7805 */ /* 0x000fc4000001ff00 */
[----:B------:R-:W-:Y:S02]  /*11c0*/  CS2R R94, SRZ ;  /* 0x00000000005e7805 */ /* 0x000fe4000001ff00 */
[----:B------:R-:W-:Y:S01]  /*11d0*/  CS2R R96, SRZ ;  /* 0x0000000000607805 */ /* 0x000fe2000001ff00 */
[----:B------:R-:W-:Y:S01]  /*11e0*/  ULEA.HI.X.SX32 UR31, UR5, UR31, 0x1, UP0 ;  /* 0x0000001f051f7291 */ /* 0x000fe200080f0e3f */
[----:B------:R-:W-:Y:S02]  /*11f0*/  CS2R R98, SRZ ;  /* 0x0000000000627805 */ /* 0x000fe4000001ff00 */
[----:B------:R-:W-:Y:S02]  /*1200*/  CS2R R100, SRZ ;  /* 0x0000000000647805 */ /* 0x000fe4000001ff00 */
[----:B------:R-:W-:Y:S02]  /*1210*/  CS2R R102, SRZ ;  /* 0x0000000000667805 */ /* 0x000fe4000001ff00 */
[----:B------:R-:W-:-:S02]  /*1220*/  CS2R R104, SRZ ;  /* 0x0000000000687805 */ /* 0x000fc4000001ff00 */
[----:B------:R-:W-:Y:S02]  /*1230*/  CS2R R106, SRZ ;  /* 0x00000000006a7805 */ /* 0x000fe4000001ff00 */
[----:B------:R-:W-:Y:S02]  /*1240*/  CS2R R108, SRZ ;  /* 0x00000000006c7805 */ /* 0x000fe4000001ff00 */
        /* <DEDUP_REMOVED lines=40> */
[----:B------:R-:W-:Y:S01]  /*14d0*/  CS2R R62, SRZ ;  /* 0x00000000003e7805 */ /* 0x000fe2000001ff00 */
[----:B------:R-:W-:Y:S01]  /*14e0*/  IMAD.MOV.U32 R64, RZ, RZ, RZ ;  /* 0x000000ffff407224 */ /* 0x000fe200078e00ff */
[----:B------:R-:W-:Y:S06]  /*14f0*/  @P0 BRA `(.L_x_45) ;  /* 0x0000000000280947 */ /* 0x000fec0003800000 */
[----:B-1--4-:R-:W1:Y:S01]  /*1500*/  S2R R3, SR_LANEID ;  /* 0x0000000000037919 */ /* 0x012e620000000000 */
[----:B------:R-:W-:Y:S05]  /*1510*/  WARPSYNC.ALL ;  /* 0x0000000000007948 */ /* 0x000fea0003800000 */
[----:B-1----:R-:W-:-:S05]  /*1520*/  IMAD.SHL.U32 R6, R3, 0x4, RZ ;  /* 0x0000000403067824 */ /* 0x002fca00078e00ff */
[----:B------:R-:W1:Y:S01]  /*1530*/  LDS R3, [R6+UR24] ;  /* 0x0000001806037984 */ /* 0x000e620008000800 */
[----:B--2---:R-:W-:-:S05]  /*1540*/  IADD3 R4, P3, R6, UR30, RZ ;  /* 0x0000001e06047c10 */ /* 0x004fca000ff7e0ff */
[----:B------:R-:W-:-:S05]  /*1550*/  IMAD.X R5, RZ, RZ, UR31, P3 ;  /* 0x0000001fff057e24 */ /* 0x000fca00098e06ff */
[----:B-1----:R1:W2:Y:S01]  /*1560*/  ATOMG.E.EXCH.STRONG.GPU PT, RZ, [R4], R3 ;  /* 0x0000000304ff73a8 */ /* 0x0022a200041ee100 */
[----:B------:R-:W-:-:S04]  /*1570*/  DEPBAR {5,4,3,2,1,0} ;  /* 0x0000003f0000791a */ /* 0x000fc80000000000 */
[----:B------:R1:W-:Y:S01]  /*1580*/  UTMACCTL.IV [UR30] ;  /* 0x000000001e0079b9 */ /* 0x0003e20008000000 */
[----:B------:R-:W-:Y:S01]  /*1590*/  NOP ;  /* 0x0000000000007918 */ /* 0x000fe20000000000 */
.L_x_45:
[----:B------:R-:W-:Y:S05]  /*15a0*/  @P0 BRA `(.L_x_46) ;  /* 0x00000000000c0947 */ /* 0x000fea0003800000 */
[----:B------:R0:W-:Y:S01]  /*15b0*/  UTMACMDFLUSH ;  /* 0x00000000000079b7 */ /* 0x0001e20000000000 */
[----:B------:R-:W-:Y:S05]  /*15c0*/  @P0 BRA `(.L_x_46) ;  /* 0x0000000000040947 */ /* 0x000fea0003800000 */
[----:B------:R-:W-:-:S04]  /*15d0*/  DEPBAR.LE SB0, 0x0 ;  /* 0x000080000000791a */ /* 0x000fc80000000000 */
.L_x_46:
[----:B------:R-:W-:Y:S05]  /*15e0*/  WARPSYNC.ALL ;  /* 0x0000000000007948 */ /* 0x000fea0003800000 */
[----:B--2---:R-:W-:Y:S01]  /*15f0*/  BAR.SYNC.DEFER_BLOCKING 0x0 ;  /* 0x0000000000007b1d */ /* 0x004fe20000010000 */
[----:B------:R-:W-:Y:S01]  /*1600*/  USHF.L.U32 UR15, UR40, 0x7, URZ ;  /* 0x00000007280f7899 */ /* 0x000fe2000800063f */
[----:B------:R-:W-:Y:S01]  /*1610*/  IMAD.MOV.U32 R65, RZ, RZ, RZ ;  /* 0x000000ffff417224 */ /* 0x000fe200078e00ff */
[----:B------:R-:W-:Y:S02]  /*1620*/  CS2R R66, SRZ ;  /* 0x0000000000427805 */ /* 0x000fe4000001ff00 */
[----:B------:R-:W-:-:S02]  /*1630*/  CS2R R68, SRZ ;  /* 0x0000000000447805 */ /* 0x000fc4000001ff00 */
[----:B------:R-:W-:Y:S01]  /*1640*/  CS2R R70, SRZ ;  /* 0x0000000000467805 */ /* 0x000fe2000001ff00 */
[----:B------:R-:W-:Y:S01]  /*1650*/  VOTEU.ALL UP0, P2 ;  /* 0x00000000003f7886 */ /* 0x000fe20001000000 */
[----:B------:R-:W-:Y:S01]  /*1660*/  UMOV UR6, 0x1 ;  /* 0x0000000100067882 */ /* 0x000fe20000000000 */
[----:B------:R-:W-:Y:S01]  /*1670*/  VOTEU.ALL UP1, P2 ;  /* 0x00000000003f7886 */ /* 0x000fe20001020000 */
[----:B------:R-:W-:Y:S01]  /*1680*/  VOTEU.ALL UP2, P2 ;  /* 0x00000000003f7886 */ /* 0x000fe20001040000 */
[----:B------:R-:W-:Y:S01]  /*1690*/  CS2R R72, SRZ ;  /* 0x0000000000487805 */ /* 0x000fe2000001ff00 */
[----:B------:R-:W-:-:S04]  /*16a0*/  @!UP0 UIADD3 UR8, -UR6, 0x100000, URZ ;  /* 0x0010000006088890 */ /* 0x000fc8000fffe13f */
[----:B------:R-:W-:Y:S02]  /*16b0*/  @!UP0 USHF.L.U32 UR9, UR8, 0xb, URZ ;  /* 0x0000000b08098899 */ /* 0x000fe4000800063f */
[----:B------:R-:W-:Y:S01]  /*16c0*/  @!UP0 USHF.L.U32 UR8, UR8, 0x1, URZ ;  /* 0x0000000108088899 */ /* 0x000fe2000800063f */
        /* <DEDUP_REMOVED lines=9> */
[----:B------:R-:W-:Y:S01]  /*1760*/  VOTEU.ALL UP0, P2 ;  /* 0x00000000003f7886 */ /* 0x000fe20001000000 */
[----:B------:R-:W-:Y:S02]  /*1770*/  CS2R R80, SRZ ;  /* 0x0000000000507805 */ /* 0x000fe4000001ff00 */
[----:B------:R-:W-:Y:S02]  /*1780*/  CS2R R82, SRZ ;  /* 0x0000000000527805 */ /* 0x000fe4000001ff00 */
[----:B------:R-:W-:Y:S02]  /*1790*/  CS2R R84, SRZ ;  /* 0x0000000000547805 */ /* 0x000fe4000001ff00 */
[----:B------:R-:W-:Y:S01]  /*17a0*/  CS2R R86, SRZ ;  /* 0x0000000000567805 */ /* 0x000fe2000001ff00 */
[----:B------:R-:W2:Y:S02]  /*17b0*/  FENCE.VIEW.ASYNC.S ;  /* 0x00000000000073c6 */ /* 0x000ea40000000000 */
[----:B--2---:R-:W2:Y:S02]  /*17c0*/  @!UP0 SYNCS.EXCH.64 URZ, [UR24+0x18000], UR8 ;  /* 0x01800008183f85b2 */ /* 0x004ea40008000100 */
[----:B--2---:R-:W-:Y:S06]  /*17d0*/  BAR.SYNC.DEFER_BLOCKING 0x0 ;  /* 0x0000000000007b1d */ /* 0x004fec0000010000 */
[----:B------:R2:W4:Y:S02]  /*17e0*/  @!UP1 SYNCS.EXCH.64 URZ, [UR24+0x18008], UR10 ;  /* 0x0180080a183f95b2 */ /* 0x0005240008000100 */
[----:B----4-:R-:W-:Y:S01]  /*17f0*/  BAR.SYNC.DEFER_BLOCKING 0x0 ;  /* 0x0000000000007b1d */ /* 0x010fe20000010000 */
[----:B--2---:R-:W-:-:S05]  /*1800*/  USHF.L.U32 UR11, UR25, 0x7, URZ ;  /* 0x00000007190b7899 */ /* 0x004fca000800063f */
[----:B------:R2:W4:Y:S01]  /*1810*/  @!UP2 SYNCS.EXCH.64 URZ, [UR24+0x18010], UR6 ;  /* 0x01801006183fa5b2 */ /* 0x0005220008000100 */
[----:B------:R-:W-:Y:S06]  /*1820*/  @!P1 BRA `(.L_x_47) ;  /* 0x00000008002c9947 */ /* 0x000fec0003800000 */
        /* <DEDUP_REMOVED lines=63> */
[----:B------:R-:W-:Y:S01]  /*1c20*/  CS2R R86, SRZ ;  /* 0x0000000000567805 */ /* 0x000fe2000001ff00 */
[----:B------:R-:W-:Y:S01]  /*1c30*/  UMOV UR5, URZ ;  /* 0x0000003f00057c82 */ /* 0x000fe20008000000 */
[----:B------:R-:W-:-:S05]  /*1c40*/  UMOV UR14, URZ ;  /* 0x0000003f000e7c82 */ /* 0x000fca0008000000 */
.L_x_49:
[----:B----4-:R-:W-:Y:S01]  /*1c50*/  BAR.SYNC.DEFER_BLOCKING 0x0 ;  /* 0x0000000000007b1d */ /* 0x010fe20000010000 */
[----:B------:R-:W-:Y:S01]  /*1c60*/  ULEA UR22, UR5, UR24, 0x3 ;  /* 0x0000001805167291 */ /* 0x000fe2000f8e183f */
[----:B-1----:R-:W-:Y:S01]  /*1c70*/  @!P2 IMAD.MOV.U32 R4, RZ, RZ, 0x8000 ;  /* 0x00008000ff04a424 */ /* 0x002fe200078e00ff */
[----:B------:R-:W-:Y:S01]  /*1c80*/  ELECT P0, URZ, PT ;  /* 0x00000000003f782f */ /* 0x000fe20003800000 */
[----:B------:R-:W-:Y:S01]  /*1c90*/  IMAD.U32 R3, RZ, RZ, UR4 ;  /* 0x00000004ff037e24 */ /* 0x000fe2000f8e00ff */
[----:B------:R-:W-:Y:S02]  /*1ca0*/  ULEA UR12, UR5, UR24, 0xe ;  /* 0x00000018050c7291 */ /* 0x000fe4000f8e703f */
[C---:B------:R-:W-:Y:S02]  /*1cb0*/  ISETP.LT.U32.AND P0, PT, R2.reuse, 0x20, P0 ;  /* 0x000000200200780c */ /* 0x040fe40000701070 */
[----:B------:R-:W-:Y:S02]  /*1cc0*/  ELECT P1, URZ, PT ;  /* 0x00000000003f782f */ /* 0x000fe40003820000 */
[----:B------:R-:W-:Y:S01]  /*1cd0*/  SHF.L.U32 R3, R3, 0x1f, RZ ;  /* 0x0000001f03037819 */ /* 0x000fe200000006ff */
[----:B------:R-:W-:Y:S01]  /*1ce0*/  UIADD3 UR8, UR12, 0xc000, URZ ;  /* 0x0000c0000c087890 */ /* 0x000fe2000fffe03f */
[----:B------:R-:W-:Y:S01]  /*1cf0*/  ISETP.LT.U32.AND P1, PT, R2, 0x20, P1 ;  /* 0x000000200200780c */ /* 0x000fe20000f21070 */
[----:B------:R-:W-:Y:S01]  /*1d00*/  UMOV UR10, UR14 ;  /* 0x0000000e000a7c82 */ /* 0x000fe20008000000 */
[----:B------:R-:W-:-:S02]  /*1d10*/  USHF.R.U32.HI UR16, URZ, 0x4, UR12 ;  /* 0x000000043f107899 */ /* 0x000fc4000801160c */
[----:B------:R-:W-:Y:S02]  /*1d20*/  USHF.R.U32.HI UR18, URZ, 0x4, UR8 ;  /* 0x000000043f127899 */ /* 0x000fe40008011608 */
[----:B------:R-:W-:Y:S01]  /*1d30*/  USGXT.U32 UR16, UR16, 0xe ;  /* 0x0000000e1010789a */ /* 0x000fe20008000000 */
[----:B------:R-:W-:Y:S01]  /*1d40*/  VOTEU.ANY UP0, P0 ;  /* 0x00000000003f7886 */ /* 0x000fe20000000100 */
[----:B------:R-:W-:Y:S01]  /*1d50*/  VOTEU.ANY UP2, P0 ;  /* 0x00000000003f7886 */ /* 0x000fe20000040100 */
[----:B------:R-:W-:Y:S01]  /*1d60*/  USGXT.U32 UR18, UR18, 0xe ;  /* 0x0000000e1212789a */ /* 0x000fe20008000000 */
[----:B------:R1:W-:Y:S01]  /*1d70*/  @!P2 SYNCS.ARRIVE.TRANS64 RZ, [UR22+0x18000], R4 ;  /* 0x01800004ffffa9a7 */ /* 0x0003e20008000016 */
[----:B------:R4:W-:Y:S06]  /*1d80*/  MEMBAR.ALL.CTA ;  /* 0x0000000000007992 */ /* 0x0009ec0000008000 */
[----:B----4-:R-:W4:Y:S01]  /*1d90*/  FENCE.VIEW.ASYNC.S ;  /* 0x00000000000073c6 */ /* 0x010f220000000000 */
[----:B------:R-:W-:Y:S01]  /*1da0*/  @UP0 UIADD3 UR13, UR22, 0x18000, URZ ;  /* 0x00018000160d0890 */ /* 0x000fe2000fffe03f */
[----:B--2---:R-:W-:Y:S01]  /*1db0*/  @UP0 UMOV UR6, UR26 ;  /* 0x0000001a00060c82 */ /* 0x004fe20008000000 */
[----:B------:R-:W-:Y:S01]  /*1dc0*/  @UP0 UMOV UR7, UR27 ;  /* 0x0000001b00070c82 */ /* 0x000fe20008000000 */
[----:B----4-:R-:W-:Y:S01]  /*1dd0*/  VOTEU.ANY UP1, P1 ;  /* 0x00000000003f7886 */ /* 0x010fe20000820100 */
[----:B------:R-:W-:Y:S01]  /*1de0*/  VOTEU.ANY UP3, P1 ;  /* 0x00000000003f7886 */ /* 0x000fe20000860100 */
[----:B------:R-:W-:Y:S01]  /*1df0*/  UMOV UR17, 0x40000040 ;  /* 0x4000004000117882 */ /* 0x000fe20000000000 */
[----:B------:R-:W-:-:S02]  /*1e00*/  UMOV UR19, 0x40000040 ;  /* 0x4000004000137882 */ /* 0x000fc40000000000 */
[----:B------:R-:W-:Y:S01]  /*1e10*/  @UP1 UIADD3 UR9, UR22, 0x18000, URZ ;  /* 0x0001800016091890 */ /* 0x000fe2000fffe03f */
[----:B------:R-:W-:Y:S01]  /*1e20*/  @UP1 UMOV UR20, UR28 ;  /* 0x0000001c00141c82 */ /* 0x000fe20008000000 */
[----:B------:R-:W-:Y:S01]  /*1e30*/  @UP1 UMOV UR21, UR29 ;  /* 0x0000001d00151c82 */ /* 0x000fe20008000000 */
[----:B------:R-:W-:Y:S06]  /*1e40*/  BAR.SYNC.DEFER_BLOCKING 0x0 ;  /* 0x0000000000007b1d */ /* 0x000fec0000010000 */
[----:B------:R1:W-:Y:S02]  /*1e50*/  @UP2 UTMALDG.2D [UR12], [UR6] ;  /* 0x0000000c060025b4 */ /* 0x0003e40008008000 */
[----:B------:R-:W-:Y:S06]  /*1e60*/  BAR.SYNC.DEFER_BLOCKING 0x0 ;  /* 0x0000000000007b1d */ /* 0x000fec0000010000 */
[----:B------:R1:W-:Y:S02]  /*1e70*/  @UP3 UTMALDG.2D [UR8], [UR20] ;  /* 0x00000008140035b4 */ /* 0x0003e40008008000 */
[----:B------:R-:W-:Y:S06]  /*1e80*/  BAR.SYNC.DEFER_BLOCKING 0x0 ;  /* 0x0000000000007b1d */ /* 0x000fec0000010000 */
[----:B------:R-:W2:Y:S02]  /*1e90*/  SYNCS.PHASECHK.TRANS64.TRYWAIT P0, [UR22+0x18000], R3 ;  /* 0x01800003ff0075a7 */ /* 0x000ea40008000156 */
[----:B-12---:R-:W-:Y:S05]  /*1ea0*/  @!P0 BRA `(.L_x_48) ;  /* 0x0000000800708947 */ /* 0x006fea0003800000 */
.L_x_50:
[----:B------:R-:W-:Y:S02]  /*1eb0*/  WARPGROUP.DEPBAR.LE gsb0, 0x0 ;  /* 0x00008000000079c5 */ /* 0x000fe40000010000 */
[----:B------:R-:W-:Y:S01]  /*1ec0*/  WARPGROUP.ARRIVE ;  /* 0x00000000000079c5 */ /* 0x000fe20000000000 */
[----:B------:R-:W-:Y:S01]  /*1ed0*/  UIADD3 UR20, UP0, UR16, 0x2, URZ ;  /* 0x0000000210147890 */ /* 0x000fe2000ff1e03f */
[----:B------:R-:W1:Y:S01]  /*1ee0*/  LDC R3, c[0x0][0x230] ;  /* 0x00008c00ff037b82 */ /* 0x000e620000000800 */
[----:B------:R-:W-:Y:S01]  /*1ef0*/  UIADD3 UR22, UP1, UR18, 0x2, URZ ;  /* 0x0000000212167890 */ /* 0x000fe2000ff3e03f */
[----:B------:R-:W-:Y:S02]  /*1f00*/  UMOV UR6, URZ ;  /* 0x0000003f00067c82 */ /* 0x000fe40008000000 */
[----:B------:R-:W-:Y:S01]  /*1f10*/  HGMMA.64x128x16.F32.BF16 R88, gdesc[UR16], R88 ;  /* 0x01e00000105879f0 */ /* 0x000fe20008701858 */
[----:B------:R-:W-:Y:S01]  /*1f20*/  UMOV UR7, URZ ;  /* 0x0000003f00077c82 */ /* 0x000fe20008000000 */
[----:B------:R-:W-:-:S02]  /*1f30*/  UIADD3.X UR21, UR6, 0x40000040, URZ, UP0, !UPT ;  /* 0x4000004006157890 */ /* 0x000fc400087fe43f */
[----:B------:R-:W-:Y:S02]  /*1f40*/  UIADD3.X UR23, UR7, 0x40000040, URZ, UP1, !UPT ;  /* 0x4000004007177890 */ /* 0x000fe40008ffe43f */
[----:B------:R-:W-:Y:S02]  /*1f50*/  UIADD3.64 UR36, UR20, 0x2, URZ ;  /* 0x0000000214247897 */ /* 0x000fe4000fffe03f */
[----:B------:R-:W-:Y:S02]  /*1f60*/  UIADD3.64 UR38, UR22, 0x2, URZ ;  /* 0x0000000216267897 */ /* 0x000fe4000fffe03f */
[----:B------:R-:W-:Y:S02]  /*1f70*/  UIADD3.64 UR32, UR20, 0x4, URZ ;  /* 0x0000000414207897 */ /* 0x000fe4000fffe03f */
[----:B------:R-:W-:Y:S02]  /*1f80*/  UIADD3.64 UR34, UR22, 0x4, URZ ;  /* 0x0000000416227897 */ /* 0x000fe4000fffe03f */
[----:B------:R-:W-:-:S02]  /*1f90*/  UIADD3.64 UR16, UR20, 0x1fe, URZ ;  /* 0x000001fe14107897 */ /* 0x000fc4000fffe03f */
[----:B------:R-:W-:Y:S02]  /*1fa0*/  UIADD3 UR14, UR14, 0x40, URZ ;  /* 0x000000400e0e7890 */ /* 0x000fe4000fffe03f */
[----:B------:R-:W-:-:S04]  /*1fb0*/  UIADD3 UR5, UR5, 0x1, URZ ;  /* 0x0000000105057890 */ /* 0x000fc8000fffe03f */
[----:B-1----:R-:W-:Y:S01]  /*1fc0*/  ISETP.LE.AND P0, PT, R3, UR14, PT ;  /* 0x0000000e03007c0c */ /* 0x002fe2000bf03270 */
[----:B------:R-:W-:-:S04]  /*1fd0*/  UISETP.NE.U32.AND UP0, UPT, UR5, 0x3, UPT ;  /* 0x000000030500788c */ /* 0x000fc8000bf05070 */
[----:B------:R-:W-:Y:S02]  /*1fe0*/  USEL UR6, URZ, 0x1, UP0 ;  /* 0x000000013f067887 */ /* 0x000fe40008000000 */
[----:B------:R-:W-:Y:S02]  /*1ff0*/  USEL UR5, UR5, URZ, UP0 ;  /* 0x0000003f05057287 */ /* 0x000fe40008000000 */
[----:B------:R-:W-:Y:S01]  /*2000*/  ULOP3.LUT UR4, UR4, UR6, URZ, 0x3c, !UPT ;  /* 0x0000000604047292 */ /* 0x000fe2000f8e3c3f */
[----:B------:R-:W-:-:S12]  /*2010*/  HGMMA.64x128x16.F32.BF16 R88, gdesc[UR20], R88 ;  /* 0x01e00000145879f0 */ /* 0x000fd80008701858 */
[----:B------:R-:W-:Y:S01]  /*2020*/  HGMMA.64x128x16.F32.BF16 R88, gdesc[UR36], R88 ;  /* 0x01e00000245879f0 */ /* 0x000fe20008701858 */
[----:B------:R-:W-:-:S11]  /*2030*/  UIADD3.64 UR36, UR20, 0x202, URZ ;  /* 0x0000020214247897 */ /* 0x000fd6000fffe03f */
[----:B------:R-:W-:Y:S01]  /*2040*/  HGMMA.64x128x16.F32.BF16 R88, gdesc[UR32], R88 ;  /* 0x01e00000205879f0 */ /* 0x000fe20008701858 */
[----:B------:R-:W-:-:S11]  /*2050*/  UIADD3.64 UR32, UR20, 0x204, URZ ;  /* 0x0000020414207897 */ /* 0x000fd6000fffe03f */
[----:B------:R-:W-:Y:S01]  /*2060*/  HGMMA.64x128x16.F32.BF16 R24, gdesc[UR16], R24 ;  /* 0x01e00000101879f0 */ /* 0x000fe20008701818 */
[----:B------:R-:W-:Y:S01]  /*2070*/  UIADD3.64 UR16, UR20, 0x200, URZ ;  /* 0x0000020014107897 */ /* 0x000fe2000fffe03f */
[----:B------:R-:W-:Y:S01]  /*2080*/  UMOV UR18, UR22 ;  /* 0x0000001600127c82 */ /* 0x000fe20008000000 */
[----:B------:R-:W-:-:S09]  /*2090*/  UMOV UR19, UR23 ;  /* 0x0000001700137c82 */ /* 0x000fd20008000000 */
[----:B------:R-:W-:-:S12]  /*20a0*/  HGMMA.64x128x16.F32.BF16 R24, gdesc[UR16], R24 ;  /* 0x01e00000101879f0 */ /* 0x000fd80008701818 */
[----:B------:R-:W-:-:S12]  /*20b0*/  HGMMA.64x128x16.F32.BF16 R24, gdesc[UR36], R24 ;  /* 0x01e00000241879f0 */ /* 0x000fd80008701818 */
[----:B------:R-:W-:Y:S01]  /*20c0*/  HGMMA.64x128x16.F32.BF16 R24, gdesc[UR32], R24, gsb0 ;  /* 0x01e00000201879f0 */ /* 0x000fe20008001818 */
[----:B------:R-:W-:Y:S05]  /*20d0*/  @!P0 BRA `(.L_x_49) ;  /* 0xfffffff800dc8947 */ /* 0x000fea000383ffff */
.L_x_47:
[----:B------:R-:W-:Y:S02]  /*20e0*/  WARPGROUP.DEPBAR.LE gsb0, 0x0 ;  /* 0x00008000000079c5 */ /* 0x000fe40000010000 */
[----:B----4-:R-:W-:Y:S01]  /*20f0*/  BAR.SYNC.DEFER_BLOCKING 0x0 ;  /* 0x0000000000007b1d */ /* 0x010fe20000010000 */
[C---:B-1----:R-:W-:Y:S01]  /*2100*/  IMAD.SHL.U32 R3, R0.reuse, 0x80, RZ ;  /* 0x0000008000037824 */ /* 0x042fe200078e00ff */
[----:B------:R-:W-:Y:S01]  /*2110*/  ELECT P0, URZ, PT ;  /* 0x00000000003f782f */ /* 0x000fe20003800000 */
[----:B------:R-:W-:Y:S01]  /*2120*/  IMAD.SHL.U32 R4, R0, 0x10, RZ ;  /* 0x0000001000047824 */ /* 0x000fe200078e00ff */
[----:B------:R-:W-:Y:S02]  /*2130*/  F2FP.BF16.F32.PACK_AB R88, R89, R88 ;  /* 0x000000585958723e */ /* 0x000fe400000010ff */
[----:B------:R-:W-:Y:S01]  /*2140*/  LOP3.LUT R3, R3, 0x780, RZ, 0xc0, !PT ;  /* 0x0000078003037812 */ /* 0x000fe200078ec0ff */
[----:B------:R-:W-:Y:S01]  /*2150*/  UMOV UR10, UR15 ;  /* 0x0000000f000a7c82 */ /* 0x000fe20008000000 */
[----:B------:R-:W-:-:S02]  /*2160*/  F2FP.BF16.F32.PACK_AB R89, R91, R90 ;  /* 0x0000005a5b59723e */ /* 0x000fc400000010ff */
[----:B------:R-:W-:Y:S02]  /*2170*/  LOP3.LUT R3, R3, 0x70, R4, 0xf8, !PT ;  /* 0x0000007003037812 */ /* 0x000fe400078ef804 */
[--C-:B------:R-:W-:Y:S02]  /*2180*/  SHF.R.U32.HI R4, RZ, 0x5, R0.reuse ;  /* 0x00000005ff047819 */ /* 0x100fe40000011600 */
[----:B------:R-:W-:Y:S01]  /*2190*/  LOP3.LUT R3, R3, 0x10, R0, 0x78, !PT ;  /* 0x0000001003037812 */ /* 0x000fe200078e7800 */
[----:B------:R-:W-:Y:S01]  /*21a0*/  IMAD.SHL.U32 R0, R0, 0x40, RZ ;  /* 0x0000004000007824 */ /* 0x000fe200078e00ff */
[----:B------:R-:W-:Y:S02]  /*21b0*/  F2FP.BF16.F32.PACK_AB R120, R121, R120 ;  /* 0x000000787978723e */ /* 0x000fe400000010ff */
[----:B------:R-:W-:Y:S02]  /*21c0*/  ISETP.LT.U32.AND P0, PT, R2, 0x40, P0 ;  /* 0x000000400200780c */ /* 0x000fe40000701070 */
[----:B------:R-:W-:-:S02]  /*21d0*/  LOP3.LUT R0, R3, 0x1800, R0, 0xf8, !PT ;  /* 0x0000180003007812 */ /* 0x000fc400078ef800 */
[----:B------:R-:W-:Y:S01]  /*21e0*/  F2FP.BF16.F32.PACK_AB R90, R93, R92 ;  /* 0x0000005c5d5a723e */ /* 0x000fe200000010ff */
[----:B------:R-:W1:Y:S02]  /*21f0*/  @!P2 SYNCS.CCTL.IV [UR24+0x18000] ;  /* 0x01800000ff00a9b1 */ /* 0x000e640008000018 */
[----:B-1----:R-:W-:Y:S01]  /*2200*/  BAR.SYNC.DEFER_BLOCKING 0x0 ;  /* 0x0000000000007b1d */ /* 0x002fe20000010000 */
[C---:B------:R-:W-:Y:S01]  /*2210*/  LOP3.LUT R3, R0.reuse, 0x20, RZ, 0x3c, !PT ;  /* 0x0000002000037812 */ /* 0x040fe200078e3cff */
[----:B------:R-:W-:Y:S01]  /*2220*/  VIADD R2, R0, UR24 ;  /* 0x0000001800027c36 */ /* 0x000fe20008000000 */
[----:B------:R-:W-:Y:S02]  /*2230*/  F2FP.BF16.F32.PACK_AB R91, R95, R94 ;  /* 0x0000005e5f5b723e */ /* 0x000fe400000010ff */
[----:B------:R-:W-:Y:S01]  /*2240*/  F2FP.BF16.F32.PACK_AB R121, R123, R122 ;  /* 0x0000007a7b79723e */ /* 0x000fe200000010ff */
[----:B------:R-:W-:Y:S01]  /*2250*/  VIADD R3, R3, UR24 ;  /* 0x0000001803037c36 */ /* 0x000fe20008000000 */
[----:B------:R-:W-:Y:S01]  /*2260*/  F2FP.BF16.F32.PACK_AB R24, R25, R24 ;  /* 0x000000181918723e */ /* 0x000fe200000010ff */
[----:B------:R-:W-:Y:S01]  /*2270*/  VOTEU.ANY UP0, P0 ;  /* 0x00000000003f7886 */ /* 0x000fe20000000100 */
[----:B------:R-:W-:Y:S01]  /*2280*/  F2FP.BF16.F32.PACK_AB R122, R125, R124 ;  /* 0x0000007c7d7a723e */ /* 0x000fe200000010ff */
[----:B------:R-:W-:Y:S01]  /*2290*/  VOTEU.ANY UP1, P0 ;  /* 0x00000000003f7886 */ /* 0x000fe20000020100 */
[----:B------:R-:W-:-:S02]  /*22a0*/  F2FP.BF16.F32.PACK_AB R123, R127, R126 ;  /* 0x0000007e7f7b723e */ /* 0x000fc400000010ff */
[----:B------:R-:W-:Y:S01]  /*22b0*/  F2FP.BF16.F32.PACK_AB R25, R27, R26 ;  /* 0x0000001a1b19723e */ /* 0x000fe200000010ff */
[----:B--2---:R-:W-:Y:S01]  /*22c0*/  @UP0 UMOV UR6, UR30 ;  /* 0x0000001e00060c82 */ /* 0x004fe20008000000 */
[----:B------:R-:W-:Y:S01]  /*22d0*/  F2FP.BF16.F32.PACK_AB R56, R57, R56 ;  /* 0x000000383938723e */ /* 0x000fe200000010ff */
[----:B------:R-:W-:Y:S01]  /*22e0*/  @UP0 UMOV UR7, UR31 ;  /* 0x0000001f00070c82 */ /* 0x000fe20008000000 */
[----:B------:R-:W-:Y:S02]  /*22f0*/  F2FP.BF16.F32.PACK_AB R96, R97, R96 ;  /* 0x000000606160723e */ /* 0x000fe400000010ff */
[----:B------:R-:W-:Y:S02]  /*2300*/  F2FP.BF16.F32.PACK_AB R26, R29, R28 ;  /* 0x0000001c1d1a723e */ /* 0x000fe400000010ff */
[----:B------:R-:W-:Y:S02]  /*2310*/  F2FP.BF16.F32.PACK_AB R27, R31, R30 ;  /* 0x0000001e1f1b723e */ /* 0x000fe400000010ff */
[----:B------:R-:W-:Y:S01]  /*2320*/  F2FP.BF16.F32.PACK_AB R57, R59, R58 ;  /* 0x0000003a3b39723e */ /* 0x000fe200000010ff */
[----:B------:R-:W1:Y:S02]  /*2330*/  @!P2 SYNCS.CCTL.IV [UR24+0x18008] ;  /* 0x01800800ff00a9b1 */ /* 0x000e640008000018 */
[----:B-1----:R-:W-:Y:S01]  /*2340*/  BAR.SYNC.DEFER_BLOCKING 0x0 ;  /* 0x0000000000007b1d */ /* 0x002fe20000010000 */
[----:B------:R-:W-:-:S02]  /*2350*/  R2UR UR5, R4 ;  /* 0x00000000040572ca */ /* 0x000fc400000e0000 */
[----:B------:R-:W-:Y:S02]  /*2360*/  F2FP.BF16.F32.PACK_AB R97, R99, R98 ;  /* 0x000000626361723e */ /* 0x000fe400000010ff */
[----:B------:R-:W-:Y:S02]  /*2370*/  F2FP.BF16.F32.PACK_AB R128, R129, R128 ;  /* 0x000000808180723e */ /* 0x000fe400000010ff */
[----:B------:R-:W-:Y:S02]  /*2380*/  F2FP.BF16.F32.PACK_AB R58, R61, R60 ;  /* 0x0000003c3d3a723e */ /* 0x000fe400000010ff */
[----:B------:R-:W-:Y:S02]  /*2390*/  F2FP.BF16.F32.PACK_AB R59, R63, R62 ;  /* 0x0000003e3f3b723e */ /* 0x000fe400000010ff */
[----:B------:R-:W-:Y:S02]  /*23a0*/  LOP3.LUT R4, R0, 0x40, RZ, 0x3c, !PT ;  /* 0x0000004000047812 */ /* 0x000fe400078e3cff */
[----:B------:R-:W-:Y:S01]  /*23b0*/  F2FP.BF16.F32.PACK_AB R98, R101, R100 ;  /* 0x000000646562723e */ /* 0x000fe200000010ff */
[----:B------:R-:W-:Y:S01]  /*23c0*/  ULOP3.LUT UR5, UR5, 0x1, URZ, 0xc0, !UPT ;  /* 0x0000000105057892 */ /* 0x000fe2000f8ec03f */
[----:B------:R-:W-:Y:S01]  /*23d0*/  F2FP.BF16.F32.PACK_AB R99, R103, R102 ;  /* 0x000000666763723e */ /* 0x000fe200000010ff */
[----:B------:R-:W-:Y:S01]  /*23e0*/  VIADD R4, R4, UR24 ;  /* 0x0000001804047c36 */ /* 0x000fe20008000000 */
[----:B------:R-:W-:Y:S01]  /*23f0*/  F2FP.BF16.F32.PACK_AB R129, R131, R130 ;  /* 0x000000828381723e */ /* 0x000fe200000010ff */
[----:B------:R-:W-:Y:S01]  /*2400*/  ULEA UR9, UR5, UR11, 0x6 ;  /* 0x0000000b05097291 */ /* 0x000fe2000f8e303f */
[----:B------:R-:W-:Y:S01]  /*2410*/  F2FP.BF16.F32.PACK_AB R32, R33, R32 ;  /* 0x000000202120723e */ /* 0x000fe200000010ff */
[----:B------:R-:W-:Y:S01]  /*2420*/  ULEA UR8, UR5, UR24, 0xe ;  /* 0x0000001805087291 */ /* 0x000fe2000f8e703f */
[----:B------:R-:W-:-:S02]  /*2430*/  F2FP.BF16.F32.PACK_AB R130, R133, R132 ;  /* 0x000000848582723e */ /* 0x000fc400000010ff */
[----:B------:R-:W-:Y:S01]  /*2440*/  F2FP.BF16.F32.PACK_AB R131, R135, R134 ;  /* 0x000000868783723e */ /* 0x000fe200000010ff */
[----:B------:R-:W1:Y:S01]  /*2450*/  @!P2 SYNCS.CCTL.IV [UR24+0x18010] ;  /* 0x01801000ff00a9b1 */ /* 0x000e620008000018 */
[----:B------:R-:W-:Y:S01]  /*2460*/  F2FP.BF16.F32.PACK_AB R33, R35, R34 ;  /* 0x000000222321723e */ /* 0x000fe200000010ff */
[----:B-1----:R-:W-:Y:S01]  /*2470*/  STSM.16.M88.4 [R2], R88 ;  /* 0x0000005802007844 */ /* 0x002fe20000000200 */
[----:B------:R-:W-:Y:S02]  /*2480*/  F2FP.BF16.F32.PACK_AB R64, R65, R64 ;  /* 0x000000404140723e */ /* 0x000fe400000010ff */
[----:B------:R-:W-:Y:S01]  /*2490*/  F2FP.BF16.F32.PACK_AB R104, R105, R104 ;  /* 0x000000686968723e */ /* 0x000fe200000010ff */
[----:B------:R-:W-:Y:S01]  /*24a0*/  STSM.16.M88.4 [R2+0x4000], R120 ;  /* 0x0040007802007844 */ /* 0x000fe20000000200 */
[----:B------:R-:W-:Y:S02]  /*24b0*/  F2FP.BF16.F32.PACK_AB R34, R37, R36 ;  /* 0x000000242522723e */ /* 0x000fe400000010ff */
[----:B------:R-:W-:Y:S01]  /*24c0*/  F2FP.BF16.F32.PACK_AB R35, R39, R38 ;  /* 0x000000262723723e */ /* 0x000fe200000010ff */
[----:B------:R-:W-:Y:S01]  /*24d0*/  STSM.16.M88.4 [R2+0x2000], R24 ;  /* 0x0020001802007844 */ /* 0x000fe20000000200 */
[----:B------:R-:W-:-:S02]  /*24e0*/  F2FP.BF16.F32.PACK_AB R65, R67, R66 ;  /* 0x000000424341723e */ /* 0x000fc400000010ff */
[----:B------:R-:W-:Y:S01]  /*24f0*/  F2FP.BF16.F32.PACK_AB R105, R107, R106 ;  /* 0x0000006a6b69723e */ /* 0x000fe200000010ff */
[----:B------:R-:W-:Y:S01]  /*2500*/  STSM.16.M88.4 [R2+0x6000], R56 ;  /* 0x0060003802007844 */ /* 0x000fe20000000200 */
[----:B------:R-:W-:Y:S02]  /*2510*/  F2FP.BF16.F32.PACK_AB R136, R137, R136 ;  /* 0x000000888988723e */ /* 0x000fe400000010ff */
[----:B------:R-:W-:Y:S01]  /*2520*/  F2FP.BF16.F32.PACK_AB R66, R69, R68 ;  /* 0x000000444542723e */ /* 0x000fe200000010ff */
[----:B------:R-:W-:Y:S01]  /*2530*/  STSM.16.M88.4 [R3], R96 ;  /* 0x0000006003007844 */ /* 0x000fe20000000200 */
[----:B------:R-:W-:Y:S02]  /*2540*/  F2FP.BF16.F32.PACK_AB R67, R71, R70 ;  /* 0x000000464743723e */ /* 0x000fe400000010ff */
[----:B------:R-:W-:Y:S01]  /*2550*/  LOP3.LUT R0, R0, 0x60, RZ, 0x3c, !PT ;  /* 0x0000006000007812 */ /* 0x000fe200078e3cff */
[----:B------:R-:W-:Y:S01]  /*2560*/  STSM.16.M88.4 [R3+0x4000], R128 ;  /* 0x0040008003007844 */ /* 0x000fe20000000200 */
[----:B------:R-:W-:-:S02]  /*2570*/  F2FP.BF16.F32.PACK_AB R106, R109, R108 ;  /* 0x0000006c6d6a723e */ /* 0x000fc400000010ff */
[----:B------:R-:W-:Y:S01]  /*2580*/  F2FP.BF16.F32.PACK_AB R107, R111, R110 ;  /* 0x0000006e6f6b723e */ /* 0x000fe200000010ff */
[----:B------:R-:W-:Y:S01]  /*2590*/  STSM.16.M88.4 [R3+0x2000], R32 ;  /* 0x0020002003007844 */ /* 0x000fe20000000200 */
[----:B------:R-:W-:Y:S01]  /*25a0*/  F2FP.BF16.F32.PACK_AB R137, R139, R138 ;  /* 0x0000008a8b89723e */ /* 0x000fe200000010ff */
[----:B------:R-:W-:Y:S01]  /*25b0*/  VIADD R0, R0, UR24 ;  /* 0x0000001800007c36 */ /* 0x000fe20008000000 */
[----:B------:R-:W-:Y:S01]  /*25c0*/  F2FP.BF16.F32.PACK_AB R40, R41, R40 ;  /* 0x000000282928723e */ /* 0x000fe200000010ff */
[----:B------:R-:W-:Y:S01]  /*25d0*/  STSM.16.M88.4 [R3+0x6000], R64 ;  /* 0x0060004003007844 */ /* 0x000fe20000000200 */
[----:B------:R-:W-:Y:S02]  /*25e0*/  F2FP.BF16.F32.PACK_AB R138, R141, R140 ;  /* 0x0000008c8d8a723e */ /* 0x000fe400000010ff */
[----:B------:R-:W-:Y:S01]  /*25f0*/  F2FP.BF16.F32.PACK_AB R139, R143, R142 ;  /* 0x0000008e8f8b723e */ /* 0x000fe200000010ff */
[----:B------:R-:W-:Y:S01]  /*2600*/  STSM.16.M88.4 [R4], R104 ;  /* 0x0000006804007844 */ /* 0x000fe20000000200 */
[----:B------:R-:W-:-:S02]  /*2610*/  F2FP.BF16.F32.PACK_AB R41, R43, R42 ;  /* 0x0000002a2b29723e */ /* 0x000fc400000010ff */
[----:B------:R-:W-:Y:S01]  /*2620*/  F2FP.BF16.F32.PACK_AB R72, R73, R72 ;  /* 0x000000484948723e */ /* 0x000fe200000010ff */
[----:B------:R-:W-:Y:S01]  /*2630*/  STSM.16.M88.4 [R4+0x4000], R136 ;  /* 0x0040008804007844 */ /* 0x000fe20000000200 */
[----:B------:R-:W-:Y:S02]  /*2640*/  F2FP.BF16.F32.PACK_AB R112, R113, R112 ;  /* 0x000000707170723e */ /* 0x000fe400000010ff */
[----:B------:R-:W-:Y:S02]  /*2650*/  F2FP.BF16.F32.PACK_AB R42, R45, R44 ;  /* 0x0000002c2d2a723e */ /* 0x000fe400000010ff */
[----:B------:R-:W-:Y:S02]  /*2660*/  F2FP.BF16.F32.PACK_AB R43, R47, R46 ;  /* 0x0000002e2f2b723e */ /* 0x000fe400000010ff */
[----:B------:R-:W-:Y:S02]  /*2670*/  F2FP.BF16.F32.PACK_AB R73, R75, R74 ;  /* 0x0000004a4b49723e */ /* 0x000fe400000010ff */
[----:B------:R-:W-:Y:S01]  /*2680*/  F2FP.BF16.F32.PACK_AB R113, R115, R114 ;  /* 0x000000727371723e */ /* 0x000fe200000010ff */
[----:B------:R-:W-:Y:S01]  /*2690*/  STSM.16.M88.4 [R4+0x2000], R40 ;  /* 0x0020002804007844 */ /* 0x000fe20000000200 */
[----:B------:R-:W-:-:S02]  /*26a0*/  F2FP.BF16.F32.PACK_AB R144, R145, R144 ;  /* 0x000000909190723e */ /* 0x000fc400000010ff */
[----:B------:R-:W-:Y:S02]  /*26b0*/  F2FP.BF16.F32.PACK_AB R74, R77, R76 ;  /* 0x0000004c4d4a723e */ /* 0x000fe400000010ff */
[----:B------:R-:W-:Y:S02]  /*26c0*/  F2FP.BF16.F32.PACK_AB R75, R79, R78 ;  /* 0x0000004e4f4b723e */ /* 0x000fe400000010ff */
[----:B------:R-:W-:Y:S02]  /*26d0*/  F2FP.BF16.F32.PACK_AB R114, R117, R116 ;  /* 0x000000747572723e */ /* 0x000fe400000010ff */
[----:B------:R-:W-:Y:S01]  /*26e0*/  F2FP.BF16.F32.PACK_AB R115, R119, R118 ;  /* 0x000000767773723e */ /* 0x000fe200000010ff */
[----:B------:R-:W-:Y:S01]  /*26f0*/  STSM.16.M88.4 [R4+0x6000], R72 ;  /* 0x0060004804007844 */ /* 0x000fe20000000200 */
[----:B------:R-:W-:Y:S02]  /*2700*/  F2FP.BF16.F32.PACK_AB R145, R147, R146 ;  /* 0x000000929391723e */ /* 0x000fe400000010ff */
[----:B------:R-:W-:Y:S01]  /*2710*/  F2FP.BF16.F32.PACK_AB R48, R49, R48 ;  /* 0x000000303130723e */ /* 0x000fe200000010ff */
[----:B------:R-:W-:Y:S01]  /*2720*/  STSM.16.M88.4 [R0], R112 ;  /* 0x0000007000007844 */ /* 0x000fe20000000200 */
[----:B------:R-:W-:-:S02]  /*2730*/  F2FP.BF16.F32.PACK_AB R146, R149, R148 ;  /* 0x000000949592723e */ /* 0x000fc400000010ff */
[----:B------:R-:W-:Y:S02]  /*2740*/  F2FP.BF16.F32.PACK_AB R147, R151, R150 ;  /* 0x000000969793723e */ /* 0x000fe400000010ff */
[----:B------:R-:W-:Y:S02]  /*2750*/  F2FP.BF16.F32.PACK_AB R49, R51, R50 ;  /* 0x000000323331723e */ /* 0x000fe400000010ff */
[----:B------:R-:W-:Y:S01]  /*2760*/  F2FP.BF16.F32.PACK_AB R80, R81, R80 ;  /* 0x000000505150723e */ /* 0x000fe200000010ff */
[----:B------:R-:W-:Y:S01]  /*2770*/  STSM.16.M88.4 [R0+0x4000], R144 ;  /* 0x0040009000007844 */ /* 0x000fe20000000200 */
[----:B------:R-:W-:Y:S02]  /*2780*/  F2FP.BF16.F32.PACK_AB R50, R53, R52 ;  /* 0x000000343532723e */ /* 0x000fe400000010ff */
[----:B------:R-:W-:Y:S02]  /*2790*/  F2FP.BF16.F32.PACK_AB R51, R55, R54 ;  /* 0x000000363733723e */ /* 0x000fe400000010ff */
[----:B------:R-:W-:-:S02]  /*27a0*/  F2FP.BF16.F32.PACK_AB R81, R83, R82 ;  /* 0x000000525351723e */ /* 0x000fc400000010ff */
[----:B------:R-:W-:Y:S01]  /*27b0*/  F2FP.BF16.F32.PACK_AB R82, R85, R84 ;  /* 0x000000545552723e */ /* 0x000fe200000010ff */
[----:B------:R-:W-:Y:S01]  /*27c0*/  STSM.16.M88.4 [R0+0x2000], R48 ;  /* 0x0020003000007844 */ /* 0x000fe20000000200 */
[----:B------:R-:W-:-:S05]  /*27d0*/  F2FP.BF16.F32.PACK_AB R83, R87, R86 ;  /* 0x000000565753723e */ /* 0x000fca00000010ff */
[----:B------:R-:W-:Y:S01]  /*27e0*/  STSM.16.M88.4 [R0+0x6000], R80 ;  /* 0x0060005000007844 */ /* 0x000fe20000000200 */
[----:B------:R1:W-:Y:S06]  /*27f0*/  MEMBAR.ALL.CTA ;  /* 0x0000000000007992 */ /* 0x0003ec0000008000 */
[----:B-1----:R-:W1:Y:S02]  /*2800*/  FENCE.VIEW.ASYNC.S ;  /* 0x00000000000073c6 */ /* 0x002e640000000000 */
[----:B-1----:R-:W-:Y:S06]  /*2810*/  BAR.SYNC.DEFER_BLOCKING 0x0 ;  /* 0x0000000000007b1d */ /* 0x002fec0000010000 */
[----:B------:R1:W-:Y:S01]  /*2820*/  @UP1 UTMASTG.2D [UR8], [UR6] ;  /* 0x00000008060013b5 */ /* 0x0003e20008008000 */
[----:B------:R0:W-:Y:S01]  /*2830*/  UTMACMDFLUSH ;  /* 0x00000000000079b7 */ /* 0x0001e20000000000 */
[----:B------:R-:W-:-:S04]  /*2840*/  DEPBAR.LE SB0, 0x0 ;  /* 0x000080000000791a */ /* 0x000fc80000000000 */
[----:B------:R-:W-:Y:S06]  /*2850*/  BAR.SYNC.DEFER_BLOCKING 0x0 ;  /* 0x0000000000007b1d */ /* 0x000fec0000010000 */
[----:B-1----:R-:W-:Y:S05]  /*2860*/  EXIT ;  /* 0x000000000000794d */ /* 0x002fea0003800000 */
.L_x_48:
[----:B------:R-:W1:Y:S02]  /*2870*/  SYNCS.PHASECHK.TRANS64.TRYWAIT P0, [UR22+0x18000], R3 ;  /* 0x01800003ff0075a7 */ /* 0x000e640008000156 */
[----:B-1----:R-:W-:Y:S05]  /*2880*/  @!P0 BRA `(.L_x_48) ;  /* 0xfffffffc00f88947 */ /* 0x002fea000383ffff */
[----:B------:R-:W-:Y:S05]  /*2890*/  BRA `(.L_x_50) ;  /* 0xfffffff400847947 */ /* 0x000fea000383ffff */
.L_x_51:
[----:B------:R-:W-:-:S00]  /*28a0*/  BRA `(.L_x_51) ;  /* 0xfffffffc00fc7947 */ /* 0x000fc0000383ffff */
[----:B------:R-:W-:-:S00]  /*28b0*/  NOP ;  /* 0x0000000000007918 */ /* 0x000fc00000000000 */
        /* <DEDUP_REMOVED lines=12> */
.L_x_52:


//--------------------- .nv.shared.gluon_wgmma    --------------------------
	.section	.nv.shared.gluon_wgmma,"aw",@nobits
	.sectionflags	@""
	.align	16
	.zero		1024


//--------------------- .nv.shared.reserved.0     --------------------------
	.section	.nv.shared.reserved.0,"aw",@nobits
	.weak		__nv_reservedSMEM_offset_0_alias
	.size		__nv_reservedSMEM_offset_0_alias, 0, 0
	.other		__nv_reservedSMEM_offset_0_alias,@"STO_CUDA_RESERVED_SHARED STV_DEFAULT"
__nv_reservedSMEM_offset_0_alias:
	.zero		0


//--------------------- .nv.constant0.gluon_wgmma --------------------------
	.section	.nv.constant0.gluon_wgmma,"a",@progbits
	.sectionflags	@""
	.align	4
.nv.constant0.gluon_wgmma:
	.zero		608


//--------------------- SYMBOLS --------------------------

	.type		.nv.reservedSmem.offset0,@object
	.size		.nv.reservedSmem.offset0,0x4
